//
// Generated by NVIDIA NVVM Compiler
//
// Compiler Build ID: CL-36424714
// Cuda compilation tools, release 13.0, V13.0.88
// Based on NVVM 20.0.0
//

.version 9.0
.target sm_100
.address_size 64

	// .globl	_Z17categorize_pointsP5PointPiS1_iiii
.extern .shared .align 16 .b8 subgrid_counts[];
.extern .shared .align 16 .b8 subgrid_index[];

.visible .entry _Z17categorize_pointsP5PointPiS1_iiii(
	.param .u64 .ptr .align 1 _Z17categorize_pointsP5PointPiS1_iiii_param_0,
	.param .u64 .ptr .align 1 _Z17categorize_pointsP5PointPiS1_iiii_param_1,
	.param .u64 .ptr .align 1 _Z17categorize_pointsP5PointPiS1_iiii_param_2,
	.param .u32 _Z17categorize_pointsP5PointPiS1_iiii_param_3,
	.param .u32 _Z17categorize_pointsP5PointPiS1_iiii_param_4,
	.param .u32 _Z17categorize_pointsP5PointPiS1_iiii_param_5,
	.param .u32 _Z17categorize_pointsP5PointPiS1_iiii_param_6
)
{
	.reg .pred 	%p<43>;
	.reg .b32 	%r<199>;
	.reg .b64 	%rd<22>;

	ld.param.u64 	%rd12, [_Z17categorize_pointsP5PointPiS1_iiii_param_0];
	ld.param.u64 	%rd13, [_Z17categorize_pointsP5PointPiS1_iiii_param_1];
	ld.param.u64 	%rd11, [_Z17categorize_pointsP5PointPiS1_iiii_param_2];
	ld.param.u32 	%r99, [_Z17categorize_pointsP5PointPiS1_iiii_param_3];
	ld.param.u32 	%r100, [_Z17categorize_pointsP5PointPiS1_iiii_param_4];
	ld.param.u32 	%r101, [_Z17categorize_pointsP5PointPiS1_iiii_param_5];
	ld.param.u32 	%r102, [_Z17categorize_pointsP5PointPiS1_iiii_param_6];
	cvta.to.global.u64 	%rd1, %rd13;
	cvta.to.global.u64 	%rd2, %rd12;
	mov.u32 	%r103, %ctaid.x;
	mov.u32 	%r104, %ntid.x;
	mov.u32 	%r1, %tid.x;
	mad.lo.s32 	%r105, %r103, %r104, %r1;
	mul.lo.s32 	%r185, %r100, %r105;
	setp.ne.s32 	%p1, %r1, 0;
	@%p1 bra 	$L__BB0_2;
	mov.b32 	%r106, 0;
	st.shared.v4.u32 	[subgrid_counts], {%r106, %r106, %r106, %r106};
$L__BB0_2:
	bar.sync 	0;
	setp.lt.s32 	%p2, %r100, 1;
	mov.b32 	%r156, 0;
	mov.u32 	%r157, %r156;
	mov.u32 	%r158, %r156;
	mov.u32 	%r159, %r156;
	@%p2 bra 	$L__BB0_65;
	add.s32 	%r150, %r185, 1;
	add.s32 	%r110, %r185, %r100;
	max.s32 	%r111, %r110, %r150;
	sub.s32 	%r4, %r111, %r185;
	and.b32  	%r5, %r4, 3;
	sub.s32 	%r112, %r185, %r111;
	setp.gt.u32 	%p3, %r112, -4;
	mov.b32 	%r159, 0;
	mov.u32 	%r158, %r159;
	mov.u32 	%r157, %r159;
	mov.u32 	%r156, %r159;
	@%p3 bra 	$L__BB0_51;
	and.b32  	%r114, %r4, -4;
	neg.s32 	%r149, %r114;
	mov.b32 	%r159, 0;
$L__BB0_5:
	add.s32 	%r13, %r150, -1;
	setp.ge.s32 	%p4, %r13, %r99;
	mul.wide.s32 	%rd14, %r13, 4;
	add.s64 	%rd3, %rd1, %rd14;
	@%p4 bra 	$L__BB0_16;
	mul.wide.s32 	%rd15, %r13, 8;
	add.s64 	%rd4, %rd2, %rd15;
	ld.global.u32 	%r14, [%rd4];
	setp.gt.s32 	%p5, %r14, %r101;
	@%p5 bra 	$L__BB0_9;
	ld.global.u32 	%r155, [%rd4+4];
	setp.gt.s32 	%p6, %r155, %r102;
	@%p6 bra 	$L__BB0_11;
	mov.b32 	%r115, 0;
	st.global.u32 	[%rd3], %r115;
	add.s32 	%r156, %r156, 1;
	bra.uni 	$L__BB0_16;
$L__BB0_9:
	ld.global.u32 	%r155, [%rd4+4];
	setp.gt.s32 	%p9, %r155, %r102;
	@%p9 bra 	$L__BB0_14;
	mov.b32 	%r117, 1;
	st.global.u32 	[%rd3], %r117;
	add.s32 	%r157, %r157, 1;
	bra.uni 	$L__BB0_16;
$L__BB0_11:
	setp.le.s32 	%p7, %r155, %r102;
	@%p7 bra 	$L__BB0_13;
	mov.b32 	%r116, 2;
	st.global.u32 	[%rd3], %r116;
	add.s32 	%r158, %r158, 1;
	bra.uni 	$L__BB0_16;
$L__BB0_13:
	setp.le.s32 	%p8, %r14, %r101;
	@%p8 bra 	$L__BB0_16;
$L__BB0_14:
	setp.le.s32 	%p10, %r155, %r102;
	@%p10 bra 	$L__BB0_16;
	mov.b32 	%r118, 3;
	st.global.u32 	[%rd3], %r118;
	add.s32 	%r159, %r159, 1;
$L__BB0_16:
	setp.ge.s32 	%p11, %r150, %r99;
	@%p11 bra 	$L__BB0_27;
	mul.wide.s32 	%rd16, %r13, 8;
	add.s64 	%rd5, %rd2, %rd16;
	ld.global.u32 	%r26, [%rd5+8];
	setp.gt.s32 	%p12, %r26, %r101;
	@%p12 bra 	$L__BB0_20;
	ld.global.u32 	%r160, [%rd5+12];
	setp.gt.s32 	%p13, %r160, %r102;
	@%p13 bra 	$L__BB0_22;
	mov.b32 	%r119, 0;
	st.global.u32 	[%rd3+4], %r119;
	add.s32 	%r156, %r156, 1;
	bra.uni 	$L__BB0_27;
$L__BB0_20:
	ld.global.u32 	%r160, [%rd5+12];
	setp.gt.s32 	%p16, %r160, %r102;
	@%p16 bra 	$L__BB0_25;
	mov.b32 	%r121, 1;
	st.global.u32 	[%rd3+4], %r121;
	add.s32 	%r157, %r157, 1;
	bra.uni 	$L__BB0_27;
$L__BB0_22:
	setp.le.s32 	%p14, %r160, %r102;
	@%p14 bra 	$L__BB0_24;
	mov.b32 	%r120, 2;
	st.global.u32 	[%rd3+4], %r120;
	add.s32 	%r158, %r158, 1;
	bra.uni 	$L__BB0_27;
$L__BB0_24:
	setp.le.s32 	%p15, %r26, %r101;
	@%p15 bra 	$L__BB0_27;
$L__BB0_25:
	setp.le.s32 	%p17, %r160, %r102;
	@%p17 bra 	$L__BB0_27;
	mov.b32 	%r122, 3;
	st.global.u32 	[%rd3+4], %r122;
	add.s32 	%r159, %r159, 1;
$L__BB0_27:
	add.s32 	%r123, %r150, 1;
	setp.ge.s32 	%p18, %r123, %r99;
	@%p18 bra 	$L__BB0_38;
	mul.wide.s32 	%rd17, %r13, 8;
	add.s64 	%rd6, %rd2, %rd17;
	ld.global.u32 	%r38, [%rd6+16];
	setp.gt.s32 	%p19, %r38, %r101;
	@%p19 bra 	$L__BB0_31;
	ld.global.u32 	%r165, [%rd6+20];
	setp.gt.s32 	%p20, %r165, %r102;
	@%p20 bra 	$L__BB0_33;
	mov.b32 	%r124, 0;
	st.global.u32 	[%rd3+8], %r124;
	add.s32 	%r156, %r156, 1;
	bra.uni 	$L__BB0_38;
$L__BB0_31:
	ld.global.u32 	%r165, [%rd6+20];
	setp.gt.s32 	%p23, %r165, %r102;
	@%p23 bra 	$L__BB0_36;
	mov.b32 	%r126, 1;
	st.global.u32 	[%rd3+8], %r126;
	add.s32 	%r157, %r157, 1;
	bra.uni 	$L__BB0_38;
$L__BB0_33:
	setp.le.s32 	%p21, %r165, %r102;
	@%p21 bra 	$L__BB0_35;
	mov.b32 	%r125, 2;
	st.global.u32 	[%rd3+8], %r125;
	add.s32 	%r158, %r158, 1;
	bra.uni 	$L__BB0_38;
$L__BB0_35:
	setp.le.s32 	%p22, %r38, %r101;
	@%p22 bra 	$L__BB0_38;
$L__BB0_36:
	setp.le.s32 	%p24, %r165, %r102;
	@%p24 bra 	$L__BB0_38;
	mov.b32 	%r127, 3;
	st.global.u32 	[%rd3+8], %r127;
	add.s32 	%r159, %r159, 1;
$L__BB0_38:
	add.s32 	%r128, %r150, 2;
	setp.ge.s32 	%p25, %r128, %r99;
	@%p25 bra 	$L__BB0_49;
	mul.wide.s32 	%rd18, %r13, 8;
	add.s64 	%rd7, %rd2, %rd18;
	ld.global.u32 	%r50, [%rd7+24];
	setp.gt.s32 	%p26, %r50, %r101;
	@%p26 bra 	$L__BB0_42;
	ld.global.u32 	%r170, [%rd7+28];
	setp.gt.s32 	%p27, %r170, %r102;
	@%p27 bra 	$L__BB0_44;
	mov.b32 	%r129, 0;
	st.global.u32 	[%rd3+12], %r129;
	add.s32 	%r156, %r156, 1;
	bra.uni 	$L__BB0_49;
$L__BB0_42:
	ld.global.u32 	%r170, [%rd7+28];
	setp.gt.s32 	%p30, %r170, %r102;
	@%p30 bra 	$L__BB0_47;
	mov.b32 	%r131, 1;
	st.global.u32 	[%rd3+12], %r131;
	add.s32 	%r157, %r157, 1;
	bra.uni 	$L__BB0_49;
$L__BB0_44:
	setp.le.s32 	%p28, %r170, %r102;
	@%p28 bra 	$L__BB0_46;
	mov.b32 	%r130, 2;
	st.global.u32 	[%rd3+12], %r130;
	add.s32 	%r158, %r158, 1;
	bra.uni 	$L__BB0_49;
$L__BB0_46:
	setp.le.s32 	%p29, %r50, %r101;
	@%p29 bra 	$L__BB0_49;
$L__BB0_47:
	setp.le.s32 	%p31, %r170, %r102;
	@%p31 bra 	$L__BB0_49;
	mov.b32 	%r132, 3;
	st.global.u32 	[%rd3+12], %r132;
	add.s32 	%r159, %r159, 1;
$L__BB0_49:
	add.s32 	%r150, %r150, 4;
	add.s32 	%r149, %r149, 4;
	setp.ne.s32 	%p32, %r149, 0;
	@%p32 bra 	$L__BB0_5;
	add.s32 	%r185, %r150, -1;
$L__BB0_51:
	setp.eq.s32 	%p33, %r5, 0;
	@%p33 bra 	$L__BB0_65;
	add.s64 	%rd8, %rd2, 4;
	neg.s32 	%r184, %r5;
$L__BB0_53:
	.pragma "nounroll";
	setp.ge.s32 	%p34, %r185, %r99;
	@%p34 bra 	$L__BB0_64;
	mul.wide.s32 	%rd19, %r185, 4;
	add.s64 	%rd9, %rd1, %rd19;
	mul.wide.s32 	%rd20, %r185, 8;
	add.s64 	%rd10, %rd8, %rd20;
	ld.global.u32 	%r81, [%rd10+-4];
	setp.gt.s32 	%p35, %r81, %r101;
	@%p35 bra 	$L__BB0_57;
	ld.global.u32 	%r190, [%rd10];
	setp.gt.s32 	%p36, %r190, %r102;
	@%p36 bra 	$L__BB0_59;
	mov.b32 	%r133, 0;
	st.global.u32 	[%rd9], %r133;
	add.s32 	%r156, %r156, 1;
	bra.uni 	$L__BB0_64;
$L__BB0_57:
	ld.global.u32 	%r190, [%rd10];
	setp.gt.s32 	%p39, %r190, %r102;
	@%p39 bra 	$L__BB0_62;
	mov.b32 	%r135, 1;
	st.global.u32 	[%rd9], %r135;
	add.s32 	%r157, %r157, 1;
	bra.uni 	$L__BB0_64;
$L__BB0_59:
	setp.le.s32 	%p37, %r190, %r102;
	@%p37 bra 	$L__BB0_61;
	mov.b32 	%r134, 2;
	st.global.u32 	[%rd9], %r134;
	add.s32 	%r158, %r158, 1;
	bra.uni 	$L__BB0_64;
$L__BB0_61:
	setp.le.s32 	%p38, %r81, %r101;
	@%p38 bra 	$L__BB0_64;
$L__BB0_62:
	setp.le.s32 	%p40, %r190, %r102;
	@%p40 bra 	$L__BB0_64;
	mov.b32 	%r136, 3;
	st.global.u32 	[%rd9], %r136;
	add.s32 	%r159, %r159, 1;
$L__BB0_64:
	add.s32 	%r185, %r185, 1;
	add.s32 	%r184, %r184, 1;
	setp.ne.s32 	%p41, %r184, 0;
	@%p41 bra 	$L__BB0_53;
$L__BB0_65:
	setp.ne.s32 	%p42, %r1, 0;
	atom.shared.add.u32 	%r137, [subgrid_counts], %r156;
	atom.shared.add.u32 	%r138, [subgrid_counts+4], %r157;
	atom.shared.add.u32 	%r139, [subgrid_counts+8], %r158;
	atom.shared.add.u32 	%r140, [subgrid_counts+12], %r159;
	bar.sync 	0;
	@%p42 bra 	$L__BB0_67;
	cvta.to.global.u64 	%rd21, %rd11;
	ld.shared.v4.u32 	{%r141, %r142, %r143, %r144}, [subgrid_counts];
	atom.global.add.u32 	%r145, [%rd21], %r141;
	atom.global.add.u32 	%r146, [%rd21+4], %r142;
	atom.global.add.u32 	%r147, [%rd21+8], %r143;
	atom.global.add.u32 	%r148, [%rd21+12], %r144;
$L__BB0_67:
	ret;

}
	// .globl	_Z15organize_pointsP5PointPiS0_S0_S0_S0_ii
.visible .entry _Z15organize_pointsP5PointPiS0_S0_S0_S0_ii(
	.param .u64 .ptr .align 1 _Z15organize_pointsP5PointPiS0_S0_S0_S0_ii_param_0,
	.param .u64 .ptr .align 1 _Z15organize_pointsP5PointPiS0_S0_S0_S0_ii_param_1,
	.param .u64 .ptr .align 1 _Z15organize_pointsP5PointPiS0_S0_S0_S0_ii_param_2,
	.param .u64 .ptr .align 1 _Z15organize_pointsP5PointPiS0_S0_S0_S0_ii_param_3,
	.param .u64 .ptr .align 1 _Z15organize_pointsP5PointPiS0_S0_S0_S0_ii_param_4,
	.param .u64 .ptr .align 1 _Z15organize_pointsP5PointPiS0_S0_S0_S0_ii_param_5,
	.param .u32 _Z15organize_pointsP5PointPiS0_S0_S0_S0_ii_param_6,
	.param .u32 _Z15organize_pointsP5PointPiS0_S0_S0_S0_ii_param_7
)
{
	.reg .pred 	%p<22>;
	.reg .b32 	%r<83>;
	.reg .b64 	%rd<47>;

	ld.param.u64 	%rd12, [_Z15organize_pointsP5PointPiS0_S0_S0_S0_ii_param_0];
	ld.param.u64 	%rd13, [_Z15organize_pointsP5PointPiS0_S0_S0_S0_ii_param_1];
	ld.param.u64 	%rd14, [_Z15organize_pointsP5PointPiS0_S0_S0_S0_ii_param_2];
	ld.param.u64 	%rd15, [_Z15organize_pointsP5PointPiS0_S0_S0_S0_ii_param_3];
	ld.param.u64 	%rd16, [_Z15organize_pointsP5PointPiS0_S0_S0_S0_ii_param_4];
	ld.param.u64 	%rd17, [_Z15organize_pointsP5PointPiS0_S0_S0_S0_ii_param_5];
	ld.param.u32 	%r33, [_Z15organize_pointsP5PointPiS0_S0_S0_S0_ii_param_6];
	ld.param.u32 	%r34, [_Z15organize_pointsP5PointPiS0_S0_S0_S0_ii_param_7];
	cvta.to.global.u64 	%rd1, %rd17;
	cvta.to.global.u64 	%rd2, %rd16;
	cvta.to.global.u64 	%rd3, %rd15;
	cvta.to.global.u64 	%rd4, %rd14;
	cvta.to.global.u64 	%rd5, %rd12;
	cvta.to.global.u64 	%rd6, %rd13;
	mov.u32 	%r1, %tid.x;
	setp.ne.s32 	%p1, %r1, 0;
	@%p1 bra 	$L__BB1_2;
	mov.b32 	%r35, 0;
	st.shared.v4.u32 	[subgrid_index], {%r35, %r35, %r35, %r35};
$L__BB1_2:
	bar.sync 	0;
	mul.lo.s32 	%r2, %r34, %r1;
	add.s32 	%r3, %r2, %r34;
	setp.lt.s32 	%p2, %r34, 1;
	@%p2 bra 	$L__BB1_34;
	add.s32 	%r4, %r2, 1;
	max.s32 	%r36, %r3, %r4;
	sub.s32 	%r37, %r36, %r2;
	and.b32  	%r38, %r37, 1;
	setp.eq.b32 	%p3, %r38, 1;
	not.pred 	%p4, %p3;
	mov.u32 	%r75, %r2;
	@%p4 bra 	$L__BB1_13;
	setp.ge.s32 	%p5, %r2, %r33;
	mov.u32 	%r75, %r4;
	@%p5 bra 	$L__BB1_13;
	mul.wide.s32 	%rd18, %r2, 4;
	add.s64 	%rd7, %rd6, %rd18;
	ld.global.u32 	%r73, [%rd7];
	shl.b32 	%r39, %r73, 2;
	mov.u32 	%r40, subgrid_index;
	add.s32 	%r41, %r40, %r39;
	atom.shared.add.u32 	%r6, [%r41], 1;
	setp.ne.s32 	%p6, %r73, 0;
	mul.wide.s32 	%rd19, %r2, 8;
	add.s64 	%rd8, %rd5, %rd19;
	@%p6 bra 	$L__BB1_7;
	mul.wide.u32 	%rd20, %r6, 8;
	add.s64 	%rd21, %rd4, %rd20;
	ld.global.u32 	%r42, [%rd8];
	ld.global.u32 	%r43, [%rd8+4];
	st.global.u32 	[%rd21], %r42;
	st.global.u32 	[%rd21+4], %r43;
	ld.global.u32 	%r73, [%rd7];
$L__BB1_7:
	setp.ne.s32 	%p7, %r73, 1;
	@%p7 bra 	$L__BB1_9;
	mul.wide.u32 	%rd22, %r6, 8;
	add.s64 	%rd23, %rd3, %rd22;
	ld.global.u32 	%r44, [%rd8];
	ld.global.u32 	%r45, [%rd8+4];
	st.global.u32 	[%rd23], %r44;
	st.global.u32 	[%rd23+4], %r45;
	ld.global.u32 	%r73, [%rd7];
$L__BB1_9:
	setp.ne.s32 	%p8, %r73, 2;
	@%p8 bra 	$L__BB1_11;
	mul.wide.u32 	%rd24, %r6, 8;
	add.s64 	%rd25, %rd2, %rd24;
	ld.global.u32 	%r46, [%rd8];
	ld.global.u32 	%r47, [%rd8+4];
	st.global.u32 	[%rd25], %r46;
	st.global.u32 	[%rd25+4], %r47;
	ld.global.u32 	%r73, [%rd7];
$L__BB1_11:
	setp.ne.s32 	%p9, %r73, 3;
	mov.u32 	%r75, %r4;
	@%p9 bra 	$L__BB1_13;
	mul.wide.u32 	%rd26, %r6, 8;
	add.s64 	%rd27, %rd1, %rd26;
	ld.global.u32 	%r48, [%rd8];
	ld.global.u32 	%r49, [%rd8+4];
	st.global.u32 	[%rd27], %r48;
	st.global.u32 	[%rd27+4], %r49;
	mov.u32 	%r75, %r4;
$L__BB1_13:
	setp.ge.s32 	%p10, %r4, %r3;
	@%p10 bra 	$L__BB1_34;
	mov.u32 	%r51, subgrid_index;
$L__BB1_15:
	setp.ge.s32 	%p11, %r75, %r33;
	mul.wide.s32 	%rd28, %r75, 8;
	add.s64 	%rd9, %rd5, %rd28;
	@%p11 bra 	$L__BB1_24;
	mul.wide.s32 	%rd29, %r75, 4;
	add.s64 	%rd10, %rd6, %rd29;
	ld.global.u32 	%r78, [%rd10];
	shl.b32 	%r50, %r78, 2;
	add.s32 	%r52, %r51, %r50;
	atom.shared.add.u32 	%r16, [%r52], 1;
	setp.ne.s32 	%p12, %r78, 0;
	@%p12 bra 	$L__BB1_18;
	mul.wide.u32 	%rd30, %r16, 8;
	add.s64 	%rd31, %rd4, %rd30;
	ld.global.u32 	%r53, [%rd9];
	ld.global.u32 	%r54, [%rd9+4];
	st.global.u32 	[%rd31], %r53;
	st.global.u32 	[%rd31+4], %r54;
	ld.global.u32 	%r78, [%rd10];
$L__BB1_18:
	setp.ne.s32 	%p13, %r78, 1;
	@%p13 bra 	$L__BB1_20;
	mul.wide.u32 	%rd32, %r16, 8;
	add.s64 	%rd33, %rd3, %rd32;
	ld.global.u32 	%r55, [%rd9];
	ld.global.u32 	%r56, [%rd9+4];
	st.global.u32 	[%rd33], %r55;
	st.global.u32 	[%rd33+4], %r56;
	ld.global.u32 	%r78, [%rd10];
$L__BB1_20:
	setp.ne.s32 	%p14, %r78, 2;
	@%p14 bra 	$L__BB1_22;
	mul.wide.u32 	%rd34, %r16, 8;
	add.s64 	%rd35, %rd2, %rd34;
	ld.global.u32 	%r57, [%rd9];
	ld.global.u32 	%r58, [%rd9+4];
	st.global.u32 	[%rd35], %r57;
	st.global.u32 	[%rd35+4], %r58;
	ld.global.u32 	%r78, [%rd10];
$L__BB1_22:
	setp.ne.s32 	%p15, %r78, 3;
	@%p15 bra 	$L__BB1_24;
	mul.wide.u32 	%rd36, %r16, 8;
	add.s64 	%rd37, %rd1, %rd36;
	ld.global.u32 	%r59, [%rd9];
	ld.global.u32 	%r60, [%rd9+4];
	st.global.u32 	[%rd37], %r59;
	st.global.u32 	[%rd37+4], %r60;
$L__BB1_24:
	add.s32 	%r23, %r75, 1;
	setp.ge.s32 	%p16, %r23, %r33;
	@%p16 bra 	$L__BB1_33;
	mul.wide.s32 	%rd38, %r75, 4;
	add.s64 	%rd11, %rd6, %rd38;
	ld.global.u32 	%r81, [%rd11+4];
	shl.b32 	%r61, %r81, 2;
	add.s32 	%r63, %r51, %r61;
	atom.shared.add.u32 	%r25, [%r63], 1;
	setp.ne.s32 	%p17, %r81, 0;
	@%p17 bra 	$L__BB1_27;
	mul.wide.u32 	%rd39, %r25, 8;
	add.s64 	%rd40, %rd4, %rd39;
	ld.global.u32 	%r64, [%rd9+8];
	ld.global.u32 	%r65, [%rd9+12];
	st.global.u32 	[%rd40], %r64;
	st.global.u32 	[%rd40+4], %r65;
	ld.global.u32 	%r81, [%rd11+4];
$L__BB1_27:
	setp.ne.s32 	%p18, %r81, 1;
	@%p18 bra 	$L__BB1_29;
	mul.wide.u32 	%rd41, %r25, 8;
	add.s64 	%rd42, %rd3, %rd41;
	ld.global.u32 	%r66, [%rd9+8];
	ld.global.u32 	%r67, [%rd9+12];
	st.global.u32 	[%rd42], %r66;
	st.global.u32 	[%rd42+4], %r67;
	ld.global.u32 	%r81, [%rd11+4];
$L__BB1_29:
	setp.ne.s32 	%p19, %r81, 2;
	@%p19 bra 	$L__BB1_31;
	mul.wide.u32 	%rd43, %r25, 8;
	add.s64 	%rd44, %rd2, %rd43;
	ld.global.u32 	%r68, [%rd9+8];
	ld.global.u32 	%r69, [%rd9+12];
	st.global.u32 	[%rd44], %r68;
	st.global.u32 	[%rd44+4], %r69;
	ld.global.u32 	%r81, [%rd11+4];
$L__BB1_31:
	setp.ne.s32 	%p20, %r81, 3;
	@%p20 bra 	$L__BB1_33;
	mul.wide.u32 	%rd45, %r25, 8;
	add.s64 	%rd46, %rd1, %rd45;
	ld.global.u32 	%r70, [%rd9+8];
	ld.global.u32 	%r71, [%rd9+12];
	st.global.u32 	[%rd46], %r70;
	st.global.u32 	[%rd46+4], %r71;
$L__BB1_33:
	add.s32 	%r75, %r23, 1;
	setp.lt.s32 	%p21, %r75, %r3;
	@%p21 bra 	$L__BB1_15;
$L__BB1_34:
	ret;

}


// ===== COMPILED SASS (sm_100) =====

	.target	sm_100

	.elftype	@"ET_EXEC"


//--------------------- .note.nv.tkinfo           --------------------------
	.section	.note.nv.tkinfo,"",@"SHT_NOTE"
	.sectionflags	@"SHF_NOTE_NV_TKINFO"
	.tkinfo
        /*0018*/ 	.word	0x00000002
        /*0030*/ 	.string	""
        /*0030*/ 	.string	"ptxas"
        /*0030*/ 	.string	"Cuda compilation tools, release 13.0, V13.0.88"
        /*0030*/ 	.string	"Build cuda_13.0.r13.0/compiler.36424714_0"
        /*0030*/ 	.string	"-arch sm_100 -m 64 "



//--------------------- .note.nv.cuinfo           --------------------------
	.section	.note.nv.cuinfo,"",@"SHT_NOTE"
	.sectionflags	@"SHF_NOTE_NV_CUINFO"
        /*0018*/ 	.short	0x0002
        /*001a*/ 	.short	0x0064
        /*001c*/ 	.short	0x0082
	.zero		2


//--------------------- .nv.info                  --------------------------
	.section	.nv.info,"",@"SHT_CUDA_INFO"
	.align	4


	//----- nvinfo : EIATTR_REGCOUNT
	.align		4
        /*0000*/ 	.byte	0x04, 0x2f
        /*0002*/ 	.short	(.L_1 - .L_0)
	.align		4
.L_0:
        /*0004*/ 	.word	index@(_Z17categorize_pointsP5PointPiS1_iiii)
        /*0008*/ 	.word	0x0000001a


	//----- nvinfo : EIATTR_FRAME_SIZE
	.align		4
.L_1:
        /*000c*/ 	.byte	0x04, 0x11
        /*000e*/ 	.short	(.L_3 - .L_2)
	.align		4
.L_2:
        /*0010*/ 	.word	index@(_Z17categorize_pointsP5PointPiS1_iiii)
        /*0014*/ 	.word	0x00000000


	//----- nvinfo : EIATTR_REGCOUNT
	.align		4
.L_3:
        /*0018*/ 	.byte	0x04, 0x2f
        /*001a*/ 	.short	(.L_5 - .L_4)
	.align		4
.L_4:
        /*001c*/ 	.word	index@(_Z15organize_pointsP5PointPiS0_S0_S0_S0_ii)
        /*0020*/ 	.word	0x00000020


	//----- nvinfo : EIATTR_FRAME_SIZE
	.align		4
.L_5:
        /*0024*/ 	.byte	0x04, 0x11
        /*0026*/ 	.short	(.L_7 - .L_6)
	.align		4
.L_6:
        /*0028*/ 	.word	index@(_Z15organize_pointsP5PointPiS0_S0_S0_S0_ii)
        /*002c*/ 	.word	0x00000000


	//----- nvinfo : EIATTR_MIN_STACK_SIZE
	.align		4
.L_7:
        /*0030*/ 	.byte	0x04, 0x12
        /*0032*/ 	.short	(.L_9 - .L_8)
	.align		4
.L_8:
        /*0034*/ 	.word	index@(_Z15organize_pointsP5PointPiS0_S0_S0_S0_ii)
        /*0038*/ 	.word	0x00000000


	//----- nvinfo : EIATTR_MIN_STACK_SIZE
	.align		4
.L_9:
        /*003c*/ 	.byte	0x04, 0x12
        /*003e*/ 	.short	(.L_11 - .L_10)
	.align		4
.L_10:
        /*0040*/ 	.word	index@(_Z17categorize_pointsP5PointPiS1_iiii)
        /*0044*/ 	.word	0x00000000
.L_11:


//--------------------- .nv.compat                --------------------------
	.section	.nv.compat,"",@"SHT_CUDA_COMPAT_INFO"
	.align	4
        /*0000*/ 	.byte	0x02, 0x09, 0x00, 0x00, 0x02, 0x02, 0x01, 0x00, 0x02, 0x05, 0x05, 0x00, 0x03, 0x07, 0x01, 0x01
        /*0010*/ 	.byte	0x02, 0x03, 0x00, 0x00, 0x02, 0x06, 0x01, 0x00, 0x04, 0x0b, 0x08, 0x00, 0x09, 0x00, 0x00, 0x00
        /*0020*/ 	.byte	0x00, 0x00, 0x00, 0x00


//--------------------- .nv.info._Z15organize_pointsP5PointPiS0_S0_S0_S0_ii --------------------------
	.section	.nv.info._Z15organize_pointsP5PointPiS0_S0_S0_S0_ii,"",@"SHT_CUDA_INFO"
	.sectionflags	@""
	.align	4


	//----- nvinfo : EIATTR_CUDA_API_VERSION
	.align		4
        /*0000*/ 	.byte	0x04, 0x37
        /*0002*/ 	.short	(.L_13 - .L_12)
.L_12:
        /*0004*/ 	.word	0x00000082


	//----- nvinfo : EIATTR_KPARAM_INFO
	.align		4
.L_13:
        /*0008*/ 	.byte	0x04, 0x17
        /*000a*/ 	.short	(.L_15 - .L_14)
.L_14:
        /*000c*/ 	.word	0x00000000
        /*0010*/ 	.short	0x0007
        /*0012*/ 	.short	0x0034
        /*0014*/ 	.byte	0x00, 0xf0, 0x11, 0x00


	//----- nvinfo : EIATTR_KPARAM_INFO
	.align		4
.L_15:
        /*0018*/ 	.byte	0x04, 0x17
        /*001a*/ 	.short	(.L_17 - .L_16)
.L_16:
        /*001c*/ 	.word	0x00000000
        /*0020*/ 	.short	0x0006
        /*0022*/ 	.short	0x0030
        /*0024*/ 	.byte	0x00, 0xf0, 0x11, 0x00


	//----- nvinfo : EIATTR_KPARAM_INFO
	.align		4
.L_17:
        /*0028*/ 	.byte	0x04, 0x17
        /*002a*/ 	.short	(.L_19 - .L_18)
.L_18:
        /*002c*/ 	.word	0x00000000
        /*0030*/ 	.short	0x0005
        /*0032*/ 	.short	0x0028
        /*0034*/ 	.byte	0x00, 0xf5, 0x21, 0x00


	//----- nvinfo : EIATTR_KPARAM_INFO
	.align		4
.L_19:
        /*0038*/ 	.byte	0x04, 0x17
        /*003a*/ 	.short	(.L_21 - .L_20)
.L_20:
        /*003c*/ 	.word	0x00000000
        /*0040*/ 	.short	0x0004
        /*0042*/ 	.short	0x0020
        /*0044*/ 	.byte	0x00, 0xf5, 0x21, 0x00


	//----- nvinfo : EIATTR_KPARAM_INFO
	.align		4
.L_21:
        /*0048*/ 	.byte	0x04, 0x17
        /*004a*/ 	.short	(.L_23 - .L_22)
.L_22:
        /*004c*/ 	.word	0x00000000
        /*0050*/ 	.short	0x0003
        /*0052*/ 	.short	0x0018
        /*0054*/ 	.byte	0x00, 0xf5, 0x21, 0x00


	//----- nvinfo : EIATTR_KPARAM_INFO
	.align		4
.L_23:
        /*0058*/ 	.byte	0x04, 0x17
        /*005a*/ 	.short	(.L_25 - .L_24)
.L_24:
        /*005c*/ 	.word	0x00000000
        /*0060*/ 	.short	0x0002
        /*0062*/ 	.short	0x0010
        /*0064*/ 	.byte	0x00, 0xf5, 0x21, 0x00


	//----- nvinfo : EIATTR_KPARAM_INFO
	.align		4
.L_25:
        /*0068*/ 	.byte	0x04, 0x17
        /*006a*/ 	.short	(.L_27 - .L_26)
.L_26:
        /*006c*/ 	.word	0x00000000
        /*0070*/ 	.short	0x0001
        /*0072*/ 	.short	0x0008
        /*0074*/ 	.byte	0x00, 0xf5, 0x21, 0x00


	//----- nvinfo : EIATTR_KPARAM_INFO
	.align		4
.L_27:
        /*0078*/ 	.byte	0x04, 0x17
        /*007a*/ 	.short	(.L_29 - .L_28)
.L_28:
        /*007c*/ 	.word	0x00000000
        /*0080*/ 	.short	0x0000
        /*0082*/ 	.short	0x0000
        /*0084*/ 	.byte	0x00, 0xf5, 0x21, 0x00


	//----- nvinfo : EIATTR_SPARSE_MMA_MASK
	.align		4
.L_29:
        /*0088*/ 	.byte	0x03, 0x50
        /*008a*/ 	.short	0x0000


	//----- nvinfo : EIATTR_MAXREG_COUNT
	.align		4
        /*008c*/ 	.byte	0x03, 0x1b
        /*008e*/ 	.short	0x00ff


	//----- nvinfo : EIATTR_NUM_BARRIERS
	.align		4
        /*0090*/ 	.byte	0x02, 0x4c
        /*0092*/ 	.byte	0x01
	.zero		1


	//----- nvinfo : EIATTR_MERCURY_ISA_VERSION
	.align		4
        /*0094*/ 	.byte	0x03, 0x5f
        /*0096*/ 	.short	0x0101


	//----- nvinfo : EIATTR_VRC_CTA_INIT_COUNT
	.align		4
        /*0098*/ 	.byte	0x02, 0x4a
	.zero		1
	.zero		1


	//----- nvinfo : EIATTR_EXIT_INSTR_OFFSETS
	.align		4
        /*009c*/ 	.byte	0x04, 0x1c
        /*009e*/ 	.short	(.L_31 - .L_30)


	//   ....[0]....
.L_30:
        /*00a0*/ 	.word	0x000000a0


	//   ....[1]....
        /*00a4*/ 	.word	0x000004b0


	//   ....[2]....
        /*00a8*/ 	.word	0x00000ad0


	//----- nvinfo : EIATTR_CRS_STACK_SIZE
	.align		4
.L_31:
        /*00ac*/ 	.byte	0x04, 0x1e
        /*00ae*/ 	.short	(.L_33 - .L_32)
.L_32:
        /*00b0*/ 	.word	0x00000000


	//----- nvinfo : EIATTR_CBANK_PARAM_SIZE
	.align		4
.L_33:
        /*00b4*/ 	.byte	0x03, 0x19
        /*00b6*/ 	.short	0x0038


	//----- nvinfo : EIATTR_PARAM_CBANK
	.align		4
        /*00b8*/ 	.byte	0x04, 0x0a
        /*00ba*/ 	.short	(.L_35 - .L_34)
	.align		4
.L_34:
        /*00bc*/ 	.word	index@(.nv.constant0._Z15organize_pointsP5PointPiS0_S0_S0_S0_ii)
        /*00c0*/ 	.short	0x0380
        /*00c2*/ 	.short	0x0038


	//----- nvinfo : EIATTR_SW_WAR
	.align		4
.L_35:
        /*00c4*/ 	.byte	0x04, 0x36
        /*00c6*/ 	.short	(.L_37 - .L_36)
.L_36:
        /*00c8*/ 	.word	0x00000008
.L_37:


//--------------------- .nv.info._Z17categorize_pointsP5PointPiS1_iiii --------------------------
	.section	.nv.info._Z17categorize_pointsP5PointPiS1_iiii,"",@"SHT_CUDA_INFO"
	.sectionflags	@""
	.align	4


	//----- nvinfo : EIATTR_CUDA_API_VERSION
	.align		4
        /*0000*/ 	.byte	0x04, 0x37
        /*0002*/ 	.short	(.L_39 - .L_38)
.L_38:
        /*0004*/ 	.word	0x00000082


	//----- nvinfo : EIATTR_KPARAM_INFO
	.align		4
.L_39:
        /*0008*/ 	.byte	0x04, 0x17
        /*000a*/ 	.short	(.L_41 - .L_40)
.L_40:
        /*000c*/ 	.word	0x00000000
        /*0010*/ 	.short	0x0006
        /*0012*/ 	.short	0x0024
        /*0014*/ 	.byte	0x00, 0xf0, 0x11, 0x00


	//----- nvinfo : EIATTR_KPARAM_INFO
	.align		4
.L_41:
        /*0018*/ 	.byte	0x04, 0x17
        /*001a*/ 	.short	(.L_43 - .L_42)
.L_42:
        /*001c*/ 	.word	0x00000000
        /*0020*/ 	.short	0x0005
        /*0022*/ 	.short	0x0020
        /*0024*/ 	.byte	0x00, 0xf0, 0x11, 0x00


	//----- nvinfo : EIATTR_KPARAM_INFO
	.align		4
.L_43:
        /*0028*/ 	.byte	0x04, 0x17
        /*002a*/ 	.short	(.L_45 - .L_44)
.L_44:
        /*002c*/ 	.word	0x00000000
        /*0030*/ 	.short	0x0004
        /*0032*/ 	.short	0x001c
        /*0034*/ 	.byte	0x00, 0xf0, 0x11, 0x00


	//----- nvinfo : EIATTR_KPARAM_INFO
	.align		4
.L_45:
        /*0038*/ 	.byte	0x04, 0x17
        /*003a*/ 	.short	(.L_47 - .L_46)
.L_46:
        /*003c*/ 	.word	0x00000000
        /*0040*/ 	.short	0x0003
        /*0042*/ 	.short	0x0018
        /*0044*/ 	.byte	0x00, 0xf0, 0x11, 0x00


	//----- nvinfo : EIATTR_KPARAM_INFO
	.align		4
.L_47:
        /*0048*/ 	.byte	0x04, 0x17
        /*004a*/ 	.short	(.L_49 - .L_48)
.L_48:
        /*004c*/ 	.word	0x00000000
        /*0050*/ 	.short	0x0002
        /*0052*/ 	.short	0x0010
        /*0054*/ 	.byte	0x00, 0xf5, 0x21, 0x00


	//----- nvinfo : EIATTR_KPARAM_INFO
	.align		4
.L_49:
        /*0058*/ 	.byte	0x04, 0x17
        /*005a*/ 	.short	(.L_51 - .L_50)
.L_50:
        /*005c*/ 	.word	0x00000000
        /*0060*/ 	.short	0x0001
        /*0062*/ 	.short	0x0008
        /*0064*/ 	.byte	0x00, 0xf5, 0x21, 0x00


	//----- nvinfo : EIATTR_KPARAM_INFO
	.align		4
.L_51:
        /*0068*/ 	.byte	0x04, 0x17
        /*006a*/ 	.short	(.L_53 - .L_52)
.L_52:
        /*006c*/ 	.word	0x00000000
        /*0070*/ 	.short	0x0000
        /*0072*/ 	.short	0x0000
        /*0074*/ 	.byte	0x00, 0xf5, 0x21, 0x00


	//----- nvinfo : EIATTR_SPARSE_MMA_MASK
	.align		4
.L_53:
        /*0078*/ 	.byte	0x03, 0x50
        /*007a*/ 	.short	0x0000


	//----- nvinfo : EIATTR_MAXREG_COUNT
	.align		4
        /*007c*/ 	.byte	0x03, 0x1b
        /*007e*/ 	.short	0x00ff


	//----- nvinfo : EIATTR_NUM_BARRIERS
	.align		4
        /*0080*/ 	.byte	0x02, 0x4c
        /*0082*/ 	.byte	0x01
	.zero		1


	//----- nvinfo : EIATTR_MERCURY_ISA_VERSION
	.align		4
        /*0084*/ 	.byte	0x03, 0x5f
        /*0086*/ 	.short	0x0101


	//----- nvinfo : EIATTR_INT_WARP_WIDE_INSTR_OFFSETS
	.align		4
        /*0088*/ 	.byte	0x04, 0x31
        /*008a*/ 	.short	(.L_55 - .L_54)


	//   ....[0]....
.L_54:
        /*008c*/ 	.word	0x00001090


	//   ....[1]....
        /*0090*/ 	.word	0x000010a0


	//   ....[2]....
        /*0094*/ 	.word	0x000010d0


	//   ....[3]....
        /*0098*/ 	.word	0x000010e0


	//   ....[4]....
        /*009c*/ 	.word	0x000010f0


	//----- nvinfo : EIATTR_VRC_CTA_INIT_COUNT
	.align		4
.L_55:
        /*00a0*/ 	.byte	0x02, 0x4a
	.zero		1
	.zero		1


	//----- nvinfo : EIATTR_EXIT_INSTR_OFFSETS
	.align		4
        /*00a4*/ 	.byte	0x04, 0x1c
        /*00a6*/ 	.short	(.L_57 - .L_56)


	//   ....[0]....
.L_56:
        /*00a8*/ 	.word	0x000011c0


	//   ....[1]....
        /*00ac*/ 	.word	0x00001280


	//----- nvinfo : EIATTR_CRS_STACK_SIZE
	.align		4
.L_57:
        /*00b0*/ 	.byte	0x04, 0x1e
        /*00b2*/ 	.short	(.L_59 - .L_58)
.L_58:
        /*00b4*/ 	.word	0x00000000


	//----- nvinfo : EIATTR_CBANK_PARAM_SIZE
	.align		4
.L_59:
        /*00b8*/ 	.byte	0x03, 0x19
        /*00ba*/ 	.short	0x0028


	//----- nvinfo : EIATTR_PARAM_CBANK
	.align		4
        /*00bc*/ 	.byte	0x04, 0x0a
        /*00be*/ 	.short	(.L_61 - .L_60)
	.align		4
.L_60:
        /*00c0*/ 	.word	index@(.nv.constant0._Z17categorize_pointsP5PointPiS1_iiii)
        /*00c4*/ 	.short	0x0380
        /*00c6*/ 	.short	0x0028


	//----- nvinfo : EIATTR_SW_WAR
	.align		4
.L_61:
        /*00c8*/ 	.byte	0x04, 0x36
        /*00ca*/ 	.short	(.L_63 - .L_62)
.L_62:
        /*00cc*/ 	.word	0x00000008
.L_63:


//--------------------- .nv.callgraph             --------------------------
	.section	.nv.callgraph,"",@"SHT_CUDA_CALLGRAPH"
	.align	4
	.sectionentsize	8
	.align		4
        /*0000*/ 	.word	0x00000000
	.align		4
        /*0004*/ 	.word	0xffffffff
	.align		4
        /*0008*/ 	.word	0x00000000
	.align		4
        /*000c*/ 	.word	0xfffffffe
	.align		4
        /*0010*/ 	.word	0x00000000
	.align		4
        /*0014*/ 	.word	0xfffffffd
	.align		4
        /*0018*/ 	.word	0x00000000
	.align		4
        /*001c*/ 	.word	0xfffffffc


//--------------------- .text._Z15organize_pointsP5PointPiS0_S0_S0_S0_ii --------------------------
	.section	.text._Z15organize_pointsP5PointPiS0_S0_S0_S0_ii,"ax",@progbits
	.align	128
        .global         _Z15organize_pointsP5PointPiS0_S0_S0_S0_ii
        .type           _Z15organize_pointsP5PointPiS0_S0_S0_S0_ii,@function
        .size           _Z15organize_pointsP5PointPiS0_S0_S0_S0_ii,(.L_x_47 - _Z15organize_pointsP5PointPiS0_S0_S0_S0_ii)
        .other          _Z15organize_pointsP5PointPiS0_S0_S0_S0_ii,@"STO_CUDA_ENTRY STV_DEFAULT"
_Z15organize_pointsP5PointPiS0_S0_S0_S0_ii:
.text._Z15organize_pointsP5PointPiS0_S0_S0_S0_ii:
[----:B------:R-:W-:Y:S01]  /*0000*/  LDC R1, c[0x0][0x37c] ;  /* 0x0000df00ff017b82 */ /* 0x000fe20000000800 */
[----:B------:R-:W0:Y:S07]  /*0010*/  S2R R9, SR_TID.X ;  /* 0x0000000000097919 */ /* 0x000e2e0000002100 */
[----:B------:R-:W1:Y:S02]  /*0020*/  LDC R2, c[0x0][0x3b4] ;  /* 0x0000ed00ff027b82 */ /* 0x000e640000000800 */
[----:B-1----:R-:W-:-:S02]  /*0030*/  ISETP.GE.AND P1, PT, R2, 0x1, PT ;  /* 0x000000010200780c */ /* 0x002fc40003f26270 */
[----:B0-----:R-:W-:-:S13]  /*0040*/  ISETP.NE.AND P0, PT, R9, RZ, PT ;  /* 0x000000ff0900720c */ /* 0x001fda0003f05270 */
[----:B------:R-:W0:Y:S01]  /*0050*/  @!P0 S2R R3, SR_CgaCtaId ;  /* 0x0000000000038919 */ /* 0x000e220000008800 */
[----:B------:R-:W-:-:S04]  /*0060*/  @!P0 MOV R0, 0x400 ;  /* 0x0000040000008802 */ /* 0x000fc80000000f00 */
[----:B0-----:R-:W-:-:S05]  /*0070*/  @!P0 LEA R0, R3, R0, 0x18 ;  /* 0x0000000003008211 */ /* 0x001fca00078ec0ff */
[----:B------:R0:W-:Y:S01]  /*0080*/  @!P0 STS.128 [R0], RZ ;  /* 0x000000ff00008388 */ /* 0x0001e20000000c00 */
[----:B------:R-:W-:Y:S06]  /*0090*/  BAR.SYNC.DEFER_BLOCKING 0x0 ;  /* 0x0000000000007b1d */ /* 0x000fec0000010000 */
[----:B------:R-:W-:Y:S05]  /*00a0*/  @!P1 EXIT ;  /* 0x000000000000994d */ /* 0x000fea0003800000 */
[----:B------:R-:W-:Y:S01]  /*00b0*/  IMAD R9, R9, R2, RZ ;  /* 0x0000000209097224 */ /* 0x000fe200078e02ff */
[----:B------:R-:W1:Y:S01]  /*00c0*/  LDCU.64 UR6, c[0x0][0x358] ;  /* 0x00006b00ff0677ac */ /* 0x000e620008000a00 */
[----:B------:R-:W-:Y:S02]  /*00d0*/  BSSY.RECONVERGENT B0, `(.L_x_0) ;  /* 0x000003c000007945 */ /* 0x000fe40003800200 */
[C---:B0-----:R-:W-:Y:S02]  /*00e0*/  IMAD.IADD R0, R9.reuse, 0x1, R2 ;  /* 0x0000000109007824 */ /* 0x041fe400078e0202 */
[----:B------:R-:W-:Y:S02]  /*00f0*/  VIADD R3, R9, 0x1 ;  /* 0x0000000109037836 */ /* 0x000fe40000000000 */
[----:B------:R-:W-:-:S03]  /*0100*/  IMAD.MOV.U32 R13, RZ, RZ, R9 ;  /* 0x000000ffff0d7224 */ /* 0x000fc600078e0009 */
[----:B------:R-:W-:-:S05]  /*0110*/  VIMNMX R2, PT, PT, R0, R3, !PT ;  /* 0x0000000300027248 */ /* 0x000fca0007fe0100 */
[----:B------:R-:W-:-:S05]  /*0120*/  IMAD.IADD R2, R2, 0x1, -R9 ;  /* 0x0000000102027824 */ /* 0x000fca00078e0a09 */
[----:B------:R-:W-:-:S04]  /*0130*/  LOP3.LUT R2, R2, 0x1, RZ, 0xc0, !PT ;  /* 0x0000000102027812 */ /* 0x000fc800078ec0ff */
[----:B------:R-:W-:-:S13]  /*0140*/  ISETP.NE.U32.AND P0, PT, R2, 0x1, PT ;  /* 0x000000010200780c */ /* 0x000fda0003f05070 */
[----:B-1----:R-:W-:Y:S05]  /*0150*/  @P0 BRA `(.L_x_1) ;  /* 0x0000000000cc0947 */ /* 0x002fea0003800000 */
[----:B------:R-:W0:Y:S01]  /*0160*/  LDCU UR4, c[0x0][0x3b0] ;  /* 0x00007600ff0477ac */ /* 0x000e220008000800 */
[----:B------:R-:W-:Y:S02]  /*0170*/  MOV R13, R3 ;  /* 0x00000003000d7202 */ /* 0x000fe40000000f00 */
[----:B0-----:R-:W-:-:S13]  /*0180*/  ISETP.GE.AND P0, PT, R9, UR4, PT ;  /* 0x0000000409007c0c */ /* 0x001fda000bf06270 */
[----:B------:R-:W-:Y:S05]  /*0190*/  @P0 BRA `(.L_x_1) ;  /* 0x0000000000bc0947 */ /* 0x000fea0003800000 */
[----:B------:R-:W0:Y:S08]  /*01a0*/  LDC.64 R4, c[0x0][0x388] ;  /* 0x0000e200ff047b82 */ /* 0x000e300000000a00 */
[----:B------:R-:W1:Y:S01]  /*01b0*/  LDC.64 R6, c[0x0][0x380] ;  /* 0x0000e000ff067b82 */ /* 0x000e620000000a00 */
[----:B0-----:R-:W-:-:S05]  /*01c0*/  IMAD.WIDE R4, R9, 0x4, R4 ;  /* 0x0000000409047825 */ /* 0x001fca00078e0204 */
[----:B------:R-:W2:Y:S01]  /*01d0*/  LDG.E R10, desc[UR6][R4.64] ;  /* 0x00000006040a7981 */ /* 0x000ea2000c1e1900 */
[----:B-1----:R-:W-:Y:S01]  /*01e0*/  IMAD.WIDE R6, R9, 0x8, R6 ;  /* 0x0000000809067825 */ /* 0x002fe200078e0206 */
[----:B------:R-:W0:Y:S01]  /*01f0*/  S2UR UR5, SR_CgaCtaId ;  /* 0x00000000000579c3 */ /* 0x000e220000008800 */
[----:B------:R-:W-:Y:S02]  /*0200*/  UMOV UR4, 0x400 ;  /* 0x0000040000047882 */ /* 0x000fe40000000000 */
[----:B------:R-:W-:Y:S01]  /*0210*/  IMAD.MOV.U32 R15, RZ, RZ, 0x1 ;  /* 0x00000001ff0f7424 */ /* 0x000fe200078e00ff */
[----:B0-----:R-:W-:Y:S01]  /*0220*/  ULEA UR4, UR5, UR4, 0x18 ;  /* 0x0000000405047291 */ /* 0x001fe2000f8ec0ff */
[----:B--2---:R-:W-:-:S13]  /*0230*/  ISETP.NE.AND P0, PT, R10, RZ, PT ;  /* 0x000000ff0a00720c */ /* 0x004fda0003f05270 */
[----:B------:R-:W2:Y:S01]  /*0240*/  @!P0 LDG.E R11, desc[UR6][R6.64] ;  /* 0x00000006060b8981 */ /* 0x000ea2000c1e1900 */
[----:B------:R-:W-:Y:S01]  /*0250*/  LEA R2, R10, UR4, 0x2 ;  /* 0x000000040a027c11 */ /* 0x000fe2000f8e10ff */
[----:B------:R-:W0:Y:S02]  /*0260*/  @!P0 LDC.64 R8, c[0x0][0x390] ;  /* 0x0000e400ff088b82 */ /* 0x000e240000000a00 */
[----:B------:R-:W3:Y:S04]  /*0270*/  @!P0 LDG.E R13, desc[UR6][R6.64+0x4] ;  /* 0x00000406060d8981 */ /* 0x000ee8000c1e1900 */
[----:B------:R-:W0:Y:S02]  /*0280*/  ATOMS.ADD R2, [R2], R15 ;  /* 0x0000000f0202738c */ /* 0x000e240000000000 */
[----:B0-----:R-:W-:-:S05]  /*0290*/  @!P0 IMAD.WIDE.U32 R8, R2, 0x8, R8 ;  /* 0x0000000802088825 */ /* 0x001fca00078e0008 */
[----:B--2---:R0:W-:Y:S04]  /*02a0*/  @!P0 STG.E desc[UR6][R8.64], R11 ;  /* 0x0000000b08008986 */ /* 0x0041e8000c101906 */
[----:B---3--:R0:W-:Y:S04]  /*02b0*/  @!P0 STG.E desc[UR6][R8.64+0x4], R13 ;  /* 0x0000040d08008986 */ /* 0x0081e8000c101906 */
[----:B------:R-:W2:Y:S01]  /*02c0*/  @!P0 LDG.E R10, desc[UR6][R4.64] ;  /* 0x00000006040a8981 */ /* 0x000ea2000c1e1900 */
[----:B------:R-:W-:Y:S01]  /*02d0*/  BSSY.RECONVERGENT B1, `(.L_x_2) ;  /* 0x000000a000017945 */ /* 0x000fe20003800200 */
[----:B--2---:R-:W-:-:S13]  /*02e0*/  ISETP.NE.AND P0, PT, R10, 0x1, PT ;  /* 0x000000010a00780c */ /* 0x004fda0003f05270 */
[----:B0-----:R-:W-:Y:S05]  /*02f0*/  @P0 BRA `(.L_x_3) ;  /* 0x00000000001c0947 */ /* 0x001fea0003800000 */
[----:B------:R-:W2:Y:S01]  /*0300*/  LDG.E R11, desc[UR6][R6.64] ;  /* 0x00000006060b7981 */ /* 0x000ea2000c1e1900 */
[----:B------:R-:W0:Y:S03]  /*0310*/  LDC.64 R8, c[0x0][0x398] ;  /* 0x0000e600ff087b82 */ /* 0x000e260000000a00 */
[----:B------:R-:W3:Y:S01]  /*0320*/  LDG.E R13, desc[UR6][R6.64+0x4] ;  /* 0x00000406060d7981 */ /* 0x000ee2000c1e1900 */
[----:B0-----:R-:W-:-:S05]  /*0330*/  IMAD.WIDE.U32 R8, R2, 0x8, R8 ;  /* 0x0000000802087825 */ /* 0x001fca00078e0008 */
[----:B--2---:R0:W-:Y:S04]  /*0340*/  STG.E desc[UR6][R8.64], R11 ;  /* 0x0000000b08007986 */ /* 0x0041e8000c101906 */
[----:B---3--:R0:W-:Y:S04]  /*0350*/  STG.E desc[UR6][R8.64+0x4], R13 ;  /* 0x0000040d08007986 */ /* 0x0081e8000c101906 */
[----:B------:R0:W5:Y:S02]  /*0360*/  LDG.E R10, desc[UR6][R4.64] ;  /* 0x00000006040a7981 */ /* 0x000164000c1e1900 */
.L_x_3:
[----:B------:R-:W-:Y:S05]  /*0370*/  BSYNC.RECONVERGENT B1 ;  /* 0x0000000000017941 */ /* 0x000fea0003800200 */
.L_x_2:
[----:B-----5:R-:W-:-:S13]  /*0380*/  ISETP.NE.AND P0, PT, R10, 0x2, PT ;  /* 0x000000020a00780c */ /* 0x020fda0003f05270 */
[----:B------:R-:W2:Y:S01]  /*0390*/  @!P0 LDG.E R15, desc[UR6][R6.64] ;  /* 0x00000006060f8981 */ /* 0x000ea2000c1e1900 */
[----:B0-----:R-:W0:Y:S03]  /*03a0*/  @!P0 LDC.64 R8, c[0x0][0x3a0] ;  /* 0x0000e800ff088b82 */ /* 0x001e260000000a00 */
[----:B------:R-:W3:Y:S01]  /*03b0*/  @!P0 LDG.E R17, desc[UR6][R6.64+0x4] ;  /* 0x0000040606118981 */ /* 0x000ee2000c1e1900 */
[----:B0-----:R-:W-:-:S05]  /*03c0*/  @!P0 IMAD.WIDE.U32 R8, R2, 0x8, R8 ;  /* 0x0000000802088825 */ /* 0x001fca00078e0008 */
[----:B--2---:R0:W-:Y:S04]  /*03d0*/  @!P0 STG.E desc[UR6][R8.64], R15 ;  /* 0x0000000f08008986 */ /* 0x0041e8000c101906 */
[----:B---3--:R0:W-:Y:S04]  /*03e0*/  @!P0 STG.E desc[UR6][R8.64+0x4], R17 ;  /* 0x0000041108008986 */ /* 0x0081e8000c101906 */
[----:B------:R-:W2:Y:S02]  /*03f0*/  @!P0 LDG.E R10, desc[UR6][R4.64] ;  /* 0x00000006040a8981 */ /* 0x000ea4000c1e1900 */
[----:B--2---:R-:W-:-:S13]  /*0400*/  ISETP.NE.AND P0, PT, R10, 0x3, PT ;  /* 0x000000030a00780c */ /* 0x004fda0003f05270 */
[----:B------:R-:W2:Y:S01]  /*0410*/  @!P0 LDG.E R19, desc[UR6][R6.64] ;  /* 0x0000000606138981 */ /* 0x000ea2000c1e1900 */
[----:B------:R-:W1:Y:S03]  /*0420*/  @!P0 LDC.64 R10, c[0x0][0x3a8] ;  /* 0x0000ea00ff0a8b82 */ /* 0x000e660000000a00 */
[----:B------:R-:W3:Y:S01]  /*0430*/  @!P0 LDG.E R21, desc[UR6][R6.64+0x4] ;  /* 0x0000040606158981 */ /* 0x000ee2000c1e1900 */
[----:B------:R-:W-:Y:S01]  /*0440*/  IMAD.MOV.U32 R13, RZ, RZ, R3 ;  /* 0x000000ffff0d7224 */ /* 0x000fe200078e0003 */
[----:B------:R-:W-:Y:S01]  /*0450*/  @!P0 MOV R13, R3 ;  /* 0x00000003000d8202 */ /* 0x000fe20000000f00 */
[----:B-1----:R-:W-:-:S05]  /*0460*/  @!P0 IMAD.WIDE.U32 R10, R2, 0x8, R10 ;  /* 0x00000008020a8825 */ /* 0x002fca00078e000a */
[----:B--2---:R0:W-:Y:S04]  /*0470*/  @!P0 STG.E desc[UR6][R10.64], R19 ;  /* 0x000000130a008986 */ /* 0x0041e8000c101906 */
[----:B---3--:R0:W-:Y:S02]  /*0480*/  @!P0 STG.E desc[UR6][R10.64+0x4], R21 ;  /* 0x000004150a008986 */ /* 0x0081e4000c101906 */
.L_x_1:
[----:B------:R-:W-:Y:S05]  /*0490*/  BSYNC.RECONVERGENT B0 ;  /* 0x0000000000007941 */ /* 0x000fea0003800200 */
.L_x_0:
[----:B------:R-:W-:-:S13]  /*04a0*/  ISETP.GE.AND P0, PT, R3, R0, PT ;  /* 0x000000000300720c */ /* 0x000fda0003f06270 */
[----:B------:R-:W-:Y:S05]  /*04b0*/  @P0 EXIT ;  /* 0x000000000000094d */ /* 0x000fea0003800000 */
[----:B------:R-:W1:Y:S01]  /*04c0*/  S2UR UR5, SR_CgaCtaId ;  /* 0x00000000000579c3 */ /* 0x000e620000008800 */
[----:B------:R-:W-:-:S07]  /*04d0*/  UMOV UR4, 0x400 ;  /* 0x0000040000047882 */ /* 0x000fce0000000000 */
[----:B------:R-:W2:Y:S08]  /*04e0*/  LDC R12, c[0x0][0x3b0] ;  /* 0x0000ec00ff0c7b82 */ /* 0x000eb00000000800 */
[----:B------:R-:W3:Y:S08]  /*04f0*/  LDC.64 R2, c[0x0][0x388] ;  /* 0x0000e200ff027b82 */ /* 0x000ef00000000a00 */
[----:B------:R-:W4:Y:S01]  /*0500*/  LDC.64 R4, c[0x0][0x3a0] ;  /* 0x0000e800ff047b82 */ /* 0x000f220000000a00 */
[----:B-1----:R-:W-:-:S07]  /*0510*/  ULEA UR4, UR5, UR4, 0x18 ;  /* 0x0000000405047291 */ /* 0x002fce000f8ec0ff */
[----:B------:R-:W1:Y:S08]  /*0520*/  LDC.64 R6, c[0x0][0x3a8] ;  /* 0x0000ea00ff067b82 */ /* 0x000e700000000a00 */
[----:B0-----:R-:W0:Y:S02]  /*0530*/  LDC.64 R8, c[0x0][0x380] ;  /* 0x0000e000ff087b82 */ /* 0x001e240000000a00 */
.L_x_12:
[C---:B--2---:R-:W-:Y:S01]  /*0540*/  ISETP.GE.AND P0, PT, R13.reuse, R12, PT ;  /* 0x0000000c0d00720c */ /* 0x044fe20003f06270 */
[----:B------:R-:W-:Y:S01]  /*0550*/  BSSY.RECONVERGENT B0, `(.L_x_4) ;  /* 0x0000029000007945 */ /* 0x000fe20003800200 */
[----:B0-----:R-:W-:-:S11]  /*0560*/  IMAD.WIDE R10, R13, 0x8, R8 ;  /* 0x000000080d0a7825 */ /* 0x001fd600078e0208 */
[----:B------:R-:W-:Y:S05]  /*0570*/  @P0 BRA `(.L_x_5) ;  /* 0x0000000000980947 */ /* 0x000fea0003800000 */
[----:B---3--:R-:W-:-:S05]  /*0580*/  IMAD.WIDE R14, R13, 0x4, R2 ;  /* 0x000000040d0e7825 */ /* 0x008fca00078e0202 */
[----:B------:R-:W2:Y:S01]  /*0590*/  LDG.E R16, desc[UR6][R14.64] ;  /* 0x000000060e107981 */ /* 0x000ea2000c1e1900 */
[----:B------:R-:W-:Y:S01]  /*05a0*/  IMAD.MOV.U32 R22, RZ, RZ, 0x1 ;  /* 0x00000001ff167424 */ /* 0x000fe200078e00ff */
        /* <DEDUP_REMOVED lines=9> */
[----:B------:R-:W2:Y:S02]  /*0640*/  @!P0 LDG.E R16, desc[UR6][R14.64] ;  /* 0x000000060e108981 */ /* 0x000ea4000c1e1900 */
[----:B--2---:R-:W-:-:S13]  /*0650*/  ISETP.NE.AND P0, PT, R16, 0x1, PT ;  /* 0x000000011000780c */ /* 0x004fda0003f05270 */
[----:B------:R-:W2:Y:S01]  /*0660*/  @!P0 LDG.E R27, desc[UR6][R10.64] ;  /* 0x000000060a1b8981 */ /* 0x000ea2000c1e1900 */
[----:B------:R-:W3:Y:S03]  /*0670*/  @!P0 LDC.64 R20, c[0x0][0x398] ;  /* 0x0000e600ff148b82 */ /* 0x000ee60000000a00 */
[----:B------:R-:W5:Y:S01]  /*0680*/  @!P0 LDG.E R29, desc[UR6][R10.64+0x4] ;  /* 0x000004060a1d8981 */ /* 0x000f62000c1e1900 */
[----:B---3--:R-:W-:-:S05]  /*0690*/  @!P0 IMAD.WIDE.U32 R20, R17, 0x8, R20 ;  /* 0x0000000811148825 */ /* 0x008fca00078e0014 */
[----:B--2---:R0:W-:Y:S04]  /*06a0*/  @!P0 STG.E desc[UR6][R20.64], R27 ;  /* 0x0000001b14008986 */ /* 0x0041e8000c101906 */
[----:B-----5:R0:W-:Y:S04]  /*06b0*/  @!P0 STG.E desc[UR6][R20.64+0x4], R29 ;  /* 0x0000041d14008986 */ /* 0x0201e8000c101906 */
[----:B------:R-:W2:Y:S01]  /*06c0*/  @!P0 LDG.E R16, desc[UR6][R14.64] ;  /* 0x000000060e108981 */ /* 0x000ea2000c1e1900 */
[----:B------:R-:W-:Y:S01]  /*06d0*/  BSSY.RECONVERGENT B1, `(.L_x_6) ;  /* 0x0000009000017945 */ /* 0x000fe20003800200 */
[----:B--2---:R-:W-:-:S13]  /*06e0*/  ISETP.NE.AND P0, PT, R16, 0x2, PT ;  /* 0x000000021000780c */ /* 0x004fda0003f05270 */
[----:B0-----:R-:W-:Y:S05]  /*06f0*/  @P0 BRA `(.L_x_7) ;  /* 0x0000000000180947 */ /* 0x001fea0003800000 */
[----:B------:R-:W2:Y:S04]  /*0700*/  LDG.E R21, desc[UR6][R10.64] ;  /* 0x000000060a157981 */ /* 0x000ea8000c1e1900 */
[----:B------:R-:W3:Y:S01]  /*0710*/  LDG.E R23, desc[UR6][R10.64+0x4] ;  /* 0x000004060a177981 */ /* 0x000ee2000c1e1900 */
[----:B----4-:R-:W-:-:S05]  /*0720*/  IMAD.WIDE.U32 R18, R17, 0x8, R4 ;  /* 0x0000000811127825 */ /* 0x010fca00078e0004 */
[----:B--2---:R0:W-:Y:S04]  /*0730*/  STG.E desc[UR6][R18.64], R21 ;  /* 0x0000001512007986 */ /* 0x0041e8000c101906 */
[----:B---3--:R0:W-:Y:S04]  /*0740*/  STG.E desc[UR6][R18.64+0x4], R23 ;  /* 0x0000041712007986 */ /* 0x0081e8000c101906 */
[----:B------:R0:W5:Y:S02]  /*0750*/  LDG.E R16, desc[UR6][R14.64] ;  /* 0x000000060e107981 */ /* 0x000164000c1e1900 */
.L_x_7:
[----:B------:R-:W-:Y:S05]  /*0760*/  BSYNC.RECONVERGENT B1 ;  /* 0x0000000000017941 */ /* 0x000fea0003800200 */
.L_x_6:
[----:B-----5:R-:W-:-:S13]  /*0770*/  ISETP.NE.AND P0, PT, R16, 0x3, PT ;  /* 0x000000031000780c */ /* 0x020fda0003f05270 */
[----:B------:R-:W-:Y:S05]  /*0780*/  @P0 BRA `(.L_x_5) ;  /* 0x0000000000140947 */ /* 0x000fea0003800000 */
[----:B0-----:R-:W2:Y:S04]  /*0790*/  LDG.E R19, desc[UR6][R10.64] ;  /* 0x000000060a137981 */ /* 0x001ea8000c1e1900 */
[----:B------:R-:W3:Y:S01]  /*07a0*/  LDG.E R21, desc[UR6][R10.64+0x4] ;  /* 0x000004060a157981 */ /* 0x000ee2000c1e1900 */
[----:B-1----:R-:W-:-:S05]  /*07b0*/  IMAD.WIDE.U32 R14, R17, 0x8, R6 ;  /* 0x00000008110e7825 */ /* 0x002fca00078e0006 */
[----:B--2---:R2:W-:Y:S04]  /*07c0*/  STG.E desc[UR6][R14.64], R19 ;  /* 0x000000130e007986 */ /* 0x0045e8000c101906 */
[----:B---3--:R2:W-:Y:S02]  /*07d0*/  STG.E desc[UR6][R14.64+0x4], R21 ;  /* 0x000004150e007986 */ /* 0x0085e4000c101906 */
.L_x_5:
[----:B------:R-:W-:Y:S05]  /*07e0*/  BSYNC.RECONVERGENT B0 ;  /* 0x0000000000007941 */ /* 0x000fea0003800200 */
.L_x_4:
[----:B0-2---:R-:W-:Y:S01]  /*07f0*/  VIADD R15, R13, 0x1 ;  /* 0x000000010d0f7836 */ /* 0x005fe20000000000 */
[----:B------:R-:W-:Y:S04]  /*0800*/  BSSY.RECONVERGENT B0, `(.L_x_8) ;  /* 0x0000029000007945 */ /* 0x000fe80003800200 */
[----:B------:R-:W-:-:S13]  /*0810*/  ISETP.GE.AND P0, PT, R15, R12, PT ;  /* 0x0000000c0f00720c */ /* 0x000fda0003f06270 */
[----:B------:R-:W-:Y:S05]  /*0820*/  @P0 BRA `(.L_x_9) ;  /* 0x0000000000980947 */ /* 0x000fea0003800000 */
[----:B---3--:R-:W-:-:S05]  /*0830*/  IMAD.WIDE R14, R13, 0x4, R2 ;  /* 0x000000040d0e7825 */ /* 0x008fca00078e0202 */
[----:B------:R-:W2:Y:S01]  /*0840*/  LDG.E R16, desc[UR6][R14.64+0x4] ;  /* 0x000004060e107981 */ /* 0x000ea2000c1e1900 */
[----:B------:R-:W-:Y:S01]  /*0850*/  HFMA2 R22, -RZ, RZ, 0, 5.9604644775390625e-08 ;  /* 0x00000001ff167431 */ /* 0x000fe200000001ff */
        /* <DEDUP_REMOVED lines=27> */
.L_x_11:
[----:B------:R-:W-:Y:S05]  /*0a10*/  BSYNC.RECONVERGENT B1 ;  /* 0x0000000000017941 */ /* 0x000fea0003800200 */
.L_x_10:
[----:B-----5:R-:W-:-:S13]  /*0a20*/  ISETP.NE.AND P0, PT, R16, 0x3, PT ;  /* 0x000000031000780c */ /* 0x020fda0003f05270 */
[----:B------:R-:W-:Y:S05]  /*0a30*/  @P0 BRA `(.L_x_9) ;  /* 0x0000000000140947 */ /* 0x000fea0003800000 */
[----:B0-----:R-:W2:Y:S04]  /*0a40*/  LDG.E R19, desc[UR6][R10.64+0x8] ;  /* 0x000008060a137981 */ /* 0x001ea8000c1e1900 */
[----:B------:R-:W3:Y:S01]  /*0a50*/  LDG.E R21, desc[UR6][R10.64+0xc] ;  /* 0x00000c060a157981 */ /* 0x000ee2000c1e1900 */
[----:B-1----:R-:W-:-:S05]  /*0a60*/  IMAD.WIDE.U32 R14, R17, 0x8, R6 ;  /* 0x00000008110e7825 */ /* 0x002fca00078e0006 */
[----:B--2---:R2:W-:Y:S04]  /*0a70*/  STG.E desc[UR6][R14.64], R19 ;  /* 0x000000130e007986 */ /* 0x0045e8000c101906 */
[----:B---3--:R2:W-:Y:S02]  /*0a80*/  STG.E desc[UR6][R14.64+0x4], R21 ;  /* 0x000004150e007986 */ /* 0x0085e4000c101906 */
.L_x_9:
[----:B------:R-:W-:Y:S05]  /*0a90*/  BSYNC.RECONVERGENT B0 ;  /* 0x0000000000007941 */ /* 0x000fea0003800200 */
.L_x_8:
[----:B------:R-:W-:-:S05]  /*0aa0*/  VIADD R13, R13, 0x2 ;  /* 0x000000020d0d7836 */ /* 0x000fca0000000000 */
[----:B------:R-:W-:-:S13]  /*0ab0*/  ISETP.GE.AND P0, PT, R13, R0, PT ;  /* 0x000000000d00720c */ /* 0x000fda0003f06270 */
[----:B------:R-:W-:Y:S05]  /*0ac0*/  @!P0 BRA `(.L_x_12) ;  /* 0xfffffff8009c8947 */ /* 0x000fea000383ffff */
[----:B------:R-:W-:Y:S05]  /*0ad0*/  EXIT ;  /* 0x000000000000794d */ /* 0x000fea0003800000 */
.L_x_13:
[----:B------:R-:W-:-:S00]  /*0ae0*/  BRA `(.L_x_13) ;  /* 0xfffffffc00fc7947 */ /* 0x000fc0000383ffff */
[----:B------:R-:W-:-:S00]  /*0af0*/  NOP ;  /* 0x0000000000007918 */ /* 0x000fc00000000000 */
        /* <DEDUP_REMOVED lines=8> */
.L_x_47:


//--------------------- .text._Z17categorize_pointsP5PointPiS1_iiii --------------------------
	.section	.text._Z17categorize_pointsP5PointPiS1_iiii,"ax",@progbits
	.align	128
        .global         _Z17categorize_pointsP5PointPiS1_iiii
        .type           _Z17categorize_pointsP5PointPiS1_iiii,@function
        .size           _Z17categorize_pointsP5PointPiS1_iiii,(.L_x_48 - _Z17categorize_pointsP5PointPiS1_iiii)
        .other          _Z17categorize_pointsP5PointPiS1_iiii,@"STO_CUDA_ENTRY STV_DEFAULT"
_Z17categorize_pointsP5PointPiS1_iiii:
.text._Z17categorize_pointsP5PointPiS1_iiii:
[----:B------:R-:W-:Y:S01]  /*0000*/  LDC R1, c[0x0][0x37c] ;  /* 0x0000df00ff017b82 */ /* 0x000fe20000000800 */
[----:B------:R-:W0:Y:S01]  /*0010*/  S2R R13, SR_TID.X ;  /* 0x00000000000d7919 */ /* 0x000e220000002100 */
[----:B------:R-:W1:Y:S06]  /*0020*/  LDCU UR5, c[0x0][0x39c] ;  /* 0x00007380ff0577ac */ /* 0x000e6c0008000800 */
[----:B------:R-:W2:Y:S01]  /*0030*/  S2UR UR4, SR_CTAID.X ;  /* 0x00000000000479c3 */ /* 0x000ea20000002500 */
[----:B------:R-:W-:Y:S01]  /*0040*/  IMAD.MOV.U32 R12, RZ, RZ, RZ ;  /* 0x000000ffff0c7224 */ /* 0x000fe200078e00ff */
[----:B------:R-:W-:Y:S01]  /*0050*/  CS2R R10, SRZ ;  /* 0x00000000000a7805 */ /* 0x000fe2000001ff00 */
[----:B------:R-:W3:Y:S05]  /*0060*/  LDCU.64 UR8, c[0x0][0x358] ;  /* 0x00006b00ff0877ac */ /* 0x000eea0008000a00 */
[----:B------:R-:W2:Y:S01]  /*0070*/  LDC R4, c[0x0][0x360] ;  /* 0x0000d800ff047b82 */ /* 0x000ea20000000800 */
[----:B-1----:R-:W-:Y:S01]  /*0080*/  UISETP.GE.AND UP0, UPT, UR5, 0x1, UPT ;  /* 0x000000010500788c */ /* 0x002fe2000bf06270 */
[----:B0-----:R-:W-:Y:S01]  /*0090*/  ISETP.NE.AND P0, PT, R13, RZ, PT ;  /* 0x000000ff0d00720c */ /* 0x001fe20003f05270 */
[----:B--2---:R-:W-:-:S12]  /*00a0*/  IMAD R9, R4, UR4, R13 ;  /* 0x0000000404097c24 */ /* 0x004fd8000f8e020d */
[----:B------:R-:W0:Y:S01]  /*00b0*/  @!P0 S2R R3, SR_CgaCtaId ;  /* 0x0000000000038919 */ /* 0x000e220000008800 */
[----:B------:R-:W-:-:S04]  /*00c0*/  @!P0 MOV R0, 0x400 ;  /* 0x0000040000008802 */ /* 0x000fc80000000f00 */
[----:B0-----:R-:W-:Y:S01]  /*00d0*/  @!P0 LEA R2, R3, R0, 0x18 ;  /* 0x0000000003028211 */ /* 0x001fe200078ec0ff */
[----:B------:R-:W-:-:S04]  /*00e0*/  IMAD.MOV.U32 R0, RZ, RZ, RZ ;  /* 0x000000ffff007224 */ /* 0x000fc800078e00ff */
[----:B------:R0:W-:Y:S01]  /*00f0*/  @!P0 STS.128 [R2], RZ ;  /* 0x000000ff02008388 */ /* 0x0001e20000000c00 */
[----:B------:R-:W-:Y:S06]  /*0100*/  BAR.SYNC.DEFER_BLOCKING 0x0 ;  /* 0x0000000000007b1d */ /* 0x000fec0000010000 */
[----:B---3--:R-:W-:Y:S05]  /*0110*/  BRA.U !UP0, `(.L_x_14) ;  /* 0x0000000d08d47547 */ /* 0x008fea000b800000 */
[----:B------:R-:W-:Y:S01]  /*0120*/  IMAD R9, R9, UR5, RZ ;  /* 0x0000000509097c24 */ /* 0x000fe2000f8e02ff */
[----:B------:R-:W1:Y:S01]  /*0130*/  LDCU UR4, c[0x0][0x3a4] ;  /* 0x00007480ff0477ac */ /* 0x000e620008000800 */
[----:B------:R-:W-:Y:S01]  /*0140*/  BSSY.RECONVERGENT B1, `(.L_x_15) ;  /* 0x00000b9000017945 */ /* 0x000fe20003800200 */
[----:B------:R-:W-:Y:S01]  /*0150*/  CS2R R10, SRZ ;  /* 0x00000000000a7805 */ /* 0x000fe2000001ff00 */
[----:B------:R-:W-:Y:S02]  /*0160*/  VIADD R18, R9, 0x1 ;  /* 0x0000000109127836 */ /* 0x000fe40000000000 */
[----:B------:R-:W-:-:S03]  /*0170*/  IMAD.MOV.U32 R12, RZ, RZ, RZ ;  /* 0x000000ffff0c7224 */ /* 0x000fc600078e00ff */
[----:B0-----:R-:W-:-:S05]  /*0180*/  VIADDMNMX R2, R9, UR5, R18, !PT ;  /* 0x0000000509027c46 */ /* 0x001fca000f800112 */
[----:B------:R-:W-:Y:S02]  /*0190*/  IMAD.IADD R0, R9, 0x1, -R2 ;  /* 0x0000000109007824 */ /* 0x000fe400078e0a02 */
[----:B------:R-:W-:-:S03]  /*01a0*/  IMAD.IADD R17, R2, 0x1, -R9 ;  /* 0x0000000102117824 */ /* 0x000fc600078e0a09 */
[----:B------:R-:W-:Y:S01]  /*01b0*/  ISETP.GT.U32.AND P0, PT, R0, -0x4, PT ;  /* 0xfffffffc0000780c */ /* 0x000fe20003f04070 */
[----:B------:R-:W-:Y:S01]  /*01c0*/  HFMA2 R0, -RZ, RZ, 0, 0 ;  /* 0x00000000ff007431 */ /* 0x000fe200000001ff */
[----:B------:R-:W-:-:S11]  /*01d0*/  LOP3.LUT R14, R17, 0x3, RZ, 0xc0, !PT ;  /* 0x00000003110e7812 */ /* 0x000fd600078ec0ff */
[----:B-1----:R-:W-:Y:S05]  /*01e0*/  @P0 BRA `(.L_x_16) ;  /* 0x0000000800b80947 */ /* 0x002fea0003800000 */
[----:B------:R-:W0:Y:S01]  /*01f0*/  LDC R16, c[0x0][0x3a0] ;  /* 0x0000e800ff107b82 */ /* 0x000e220000000800 */
[----:B------:R-:W-:Y:S01]  /*0200*/  LOP3.LUT R17, R17, 0xfffffffc, RZ, 0xc0, !PT ;  /* 0xfffffffc11117812 */ /* 0x000fe200078ec0ff */
[----:B------:R-:W-:Y:S01]  /*0210*/  BSSY.RECONVERGENT B0, `(.L_x_17) ;  /* 0x00000aa000007945 */ /* 0x000fe20003800200 */
[----:B------:R-:W-:-:S03]  /*0220*/  IMAD.MOV.U32 R0, RZ, RZ, RZ ;  /* 0x000000ffff007224 */ /* 0x000fc600078e00ff */
[----:B------:R-:W-:Y:S02]  /*0230*/  IMAD.MOV R17, RZ, RZ, -R17 ;  /* 0x000000ffff117224 */ /* 0x000fe400078e0a11 */
[----:B------:R-:W1:Y:S08]  /*0240*/  LDC R15, c[0x0][0x398] ;  /* 0x0000e600ff0f7b82 */ /* 0x000e700000000800 */
[----:B------:R-:W2:Y:S08]  /*0250*/  LDC.64 R4, c[0x0][0x380] ;  /* 0x0000e000ff047b82 */ /* 0x000eb00000000a00 */
[----:B------:R-:W3:Y:S02]  /*0260*/  LDC.64 R2, c[0x0][0x388] ;  /* 0x0000e200ff027b82 */ /* 0x000ee40000000a00 */
.L_x_38:
[----:B0-----:R-:W-:Y:S01]  /*0270*/  VIADD R19, R18, 0xffffffff ;  /* 0xffffffff12137836 */ /* 0x001fe20000000000 */
[----:B------:R-:W-:Y:S01]  /*0280*/  IADD3 R17, PT, PT, R17, 0x4, RZ ;  /* 0x0000000411117810 */ /* 0x000fe20007ffe0ff */
[----:B------:R-:W-:Y:S02]  /*0290*/  BSSY.RECONVERGENT B2, `(.L_x_18) ;  /* 0x0000028000027945 */ /* 0x000fe40003800200 */
[C---:B-1-34-:R-:W-:Y:S01]  /*02a0*/  IMAD.WIDE R6, R19.reuse, 0x4, R2 ;  /* 0x0000000413067825 */ /* 0x05afe200078e0202 */
[----:B-1----:R-:W-:Y:S02]  /*02b0*/  ISETP.GE.AND P1, PT, R19, R15, PT ;  /* 0x0000000f1300720c */ /* 0x002fe40003f26270 */
[----:B------:R-:W-:-:S11]  /*02c0*/  ISETP.NE.AND P0, PT, R17, RZ, PT ;  /* 0x000000ff1100720c */ /* 0x000fd60003f05270 */
[----:B------:R-:W-:Y:S05]  /*02d0*/  @P1 BRA `(.L_x_19) ;  /* 0x00000000008c1947 */ /* 0x000fea0003800000 */
[----:B--2---:R-:W-:-:S05]  /*02e0*/  IMAD.WIDE R8, R19, 0x8, R4 ;  /* 0x0000000813087825 */ /* 0x004fca00078e0204 */
[----:B------:R-:W0:Y:S01]  /*02f0*/  LDG.E R23, desc[UR8][R8.64] ;  /* 0x0000000808177981 */ /* 0x000e22000c1e1900 */
[----:B------:R-:W-:Y:S01]  /*0300*/  BSSY.RELIABLE B3, `(.L_x_20) ;  /* 0x000001c000037945 */ /* 0x000fe20003800100 */
[----:B0-----:R-:W-:-:S13]  /*0310*/  ISETP.GT.AND P1, PT, R23, R16, PT ;  /* 0x000000101700720c */ /* 0x001fda0003f24270 */
[----:B------:R-:W-:Y:S05]  /*0320*/  @P1 BRA `(.L_x_21) ;  /* 0x0000000000441947 */ /* 0x000fea0003800000 */
[----:B------:R-:W2:Y:S01]  /*0330*/  LDG.E R8, desc[UR8][R8.64+0x4] ;  /* 0x0000040808087981 */ /* 0x000ea2000c1e1900 */
[----:B------:R-:W-:-:S05]  /*0340*/  IMAD.U32 R21, RZ, RZ, UR4 ;  /* 0x00000004ff157e24 */ /* 0x000fca000f8e00ff */
[----:B--2---:R-:W-:-:S13]  /*0350*/  ISETP.GT.AND P1, PT, R8, R21, PT ;  /* 0x000000150800720c */ /* 0x004fda0003f24270 */
[----:B------:R3:W-:Y:S01]  /*0360*/  @!P1 STG.E desc[UR8][R6.64], RZ ;  /* 0x000000ff06009986 */ /* 0x0007e2000c101908 */
[----:B------:R-:W-:Y:S05]  /*0370*/  @!P1 BREAK.RELIABLE B3 ;  /* 0x0000000000039942 */ /* 0x000fea0003800100 */
[----:B------:R-:W-:Y:S01]  /*0380*/  @!P1 VIADD R12, R12, 0x1 ;  /* 0x000000010c0c9836 */ /* 0x000fe20000000000 */
[----:B------:R-:W-:Y:S06]  /*0390*/  @!P1 BRA `(.L_x_19) ;  /* 0x00000000005c9947 */ /* 0x000fec0003800000 */
[----:B------:R-:W-:-:S13]  /*03a0*/  ISETP.GT.AND P1, PT, R8, R21, PT ;  /* 0x000000150800720c */ /* 0x000fda0003f24270 */
[----:B------:R-:W-:Y:S01]  /*03b0*/  @P1 IMAD.MOV.U32 R9, RZ, RZ, 0x2 ;  /* 0x00000002ff091424 */ /* 0x000fe200078e00ff */
[----:B------:R-:W-:Y:S05]  /*03c0*/  @P1 BREAK.RELIABLE B3 ;  /* 0x0000000000031942 */ /* 0x000fea0003800100 */
[----:B------:R4:W-:Y:S01]  /*03d0*/  @P1 STG.E desc[UR8][R6.64], R9 ;  /* 0x0000000906001986 */ /* 0x0009e2000c101908 */
[----:B------:R-:W-:Y:S01]  /*03e0*/  @P1 IADD3 R10, PT, PT, R10, 0x1, RZ ;  /* 0x000000010a0a1810 */ /* 0x000fe20007ffe0ff */
[----:B------:R-:W-:Y:S06]  /*03f0*/  @P1 BRA `(.L_x_19) ;  /* 0x0000000000441947 */ /* 0x000fec0003800000 */
[----:B------:R-:W-:-:S13]  /*0400*/  ISETP.GT.AND P1, PT, R23, R16, PT ;  /* 0x000000101700720c */ /* 0x000fda0003f24270 */
[----:B------:R-:W-:Y:S05]  /*0410*/  @!P1 BREAK.RELIABLE B3 ;  /* 0x0000000000039942 */ /* 0x000fea0003800100 */
[----:B------:R-:W-:Y:S05]  /*0420*/  @!P1 BRA `(.L_x_19) ;  /* 0x0000000000389947 */ /* 0x000fea0003800000 */
[----:B------:R-:W-:Y:S05]  /*0430*/  BRA `(.L_x_22) ;  /* 0x0000000000207947 */ /* 0x000fea0003800000 */
.L_x_21:
[----:B------:R-:W2:Y:S01]  /*0440*/  LDG.E R8, desc[UR8][R8.64+0x4] ;  /* 0x0000040808087981 */ /* 0x000ea2000c1e1900 */
[----:B------:R-:W-:-:S05]  /*0450*/  IMAD.U32 R21, RZ, RZ, UR4 ;  /* 0x00000004ff157e24 */ /* 0x000fca000f8e00ff */
[----:B--2---:R-:W-:-:S13]  /*0460*/  ISETP.GT.AND P1, PT, R8, R21, PT ;  /* 0x000000150800720c */ /* 0x004fda0003f24270 */
[----:B------:R-:W-:Y:S01]  /*0470*/  @!P1 IMAD.MOV.U32 R23, RZ, RZ, 0x1 ;  /* 0x00000001ff179424 */ /* 0x000fe200078e00ff */
[----:B------:R-:W-:Y:S05]  /*0480*/  @!P1 BREAK.RELIABLE B3 ;  /* 0x0000000000039942 */ /* 0x000fea0003800100 */
[----:B------:R1:W-:Y:S01]  /*0490*/  @!P1 STG.E desc[UR8][R6.64], R23 ;  /* 0x0000001706009986 */ /* 0x0003e2000c101908 */
[----:B------:R-:W-:Y:S01]  /*04a0*/  @!P1 VIADD R11, R11, 0x1 ;  /* 0x000000010b0b9836 */ /* 0x000fe20000000000 */
[----:B------:R-:W-:Y:S06]  /*04b0*/  @!P1 BRA `(.L_x_19) ;  /* 0x0000000000149947 */ /* 0x000fec0003800000 */
.L_x_22:
[----:B------:R-:W-:Y:S05]  /*04c0*/  BSYNC.RELIABLE B3 ;  /* 0x0000000000037941 */ /* 0x000fea0003800100 */
.L_x_20:
[----:B------:R-:W-:-:S13]  /*04d0*/  ISETP.GT.AND P1, PT, R8, R21, PT ;  /* 0x000000150800720c */ /* 0x000fda0003f24270 */
[----:B----4-:R-:W-:Y:S01]  /*04e0*/  @P1 IMAD.MOV.U32 R9, RZ, RZ, 0x3 ;  /* 0x00000003ff091424 */ /* 0x010fe200078e00ff */
[----:B------:R-:W-:-:S04]  /*04f0*/  @P1 IADD3 R0, PT, PT, R0, 0x1, RZ ;  /* 0x0000000100001810 */ /* 0x000fc80007ffe0ff */
[----:B------:R0:W-:Y:S03]  /*0500*/  @P1 STG.E desc[UR8][R6.64], R9 ;  /* 0x0000000906001986 */ /* 0x0001e6000c101908 */
.L_x_19:
[----:B------:R-:W-:Y:S05]  /*0510*/  BSYNC.RECONVERGENT B2 ;  /* 0x0000000000027941 */ /* 0x000fea0003800200 */
.L_x_18:
[----:B------:R-:W-:Y:S01]  /*0520*/  ISETP.GE.AND P1, PT, R18, R15, PT ;  /* 0x0000000f1200720c */ /* 0x000fe20003f26270 */
[----:B------:R-:W-:-:S12]  /*0530*/  BSSY.RECONVERGENT B2, `(.L_x_23) ;  /* 0x0000025000027945 */ /* 0x000fd80003800200 */
[----:B------:R-:W-:Y:S05]  /*0540*/  @P1 BRA `(.L_x_24) ;  /* 0x00000000008c1947 */ /* 0x000fea0003800000 */
[----:B0-2-4-:R-:W-:-:S05]  /*0550*/  IMAD.WIDE R8, R19, 0x8, R4 ;  /* 0x0000000813087825 */ /* 0x015fca00078e0204 */
[----:B------:R-:W2:Y:S01]  /*0560*/  LDG.E R21, desc[UR8][R8.64+0x8] ;  /* 0x0000080808157981 */ /* 0x000ea2000c1e1900 */
[----:B------:R-:W-:Y:S01]  /*0570*/  BSSY.RELIABLE B3, `(.L_x_25) ;  /* 0x000001c000037945 */ /* 0x000fe20003800100 */
[----:B--2---:R-:W-:-:S13]  /*0580*/  ISETP.GT.AND P1, PT, R21, R16, PT ;  /* 0x000000101500720c */ /* 0x004fda0003f24270 */
[----:B------:R-:W-:Y:S05]  /*0590*/  @P1 BRA `(.L_x_26) ;  /* 0x0000000000441947 */ /* 0x000fea0003800000 */
[----:B------:R-:W2:Y:S01]  /*05a0*/  LDG.E R8, desc[UR8][R8.64+0xc] ;  /* 0x00000c0808087981 */ /* 0x000ea2000c1e1900 */
[----:B-1----:R-:W-:-:S05]  /*05b0*/  IMAD.U32 R23, RZ, RZ, UR4 ;  /* 0x00000004ff177e24 */ /* 0x002fca000f8e00ff */
        /* <DEDUP_REMOVED lines=15> */
.L_x_26:
[----:B------:R-:W2:Y:S01]  /*06b0*/  LDG.E R8, desc[UR8][R8.64+0xc] ;  /* 0x00000c0808087981 */ /* 0x000ea2000c1e1900 */
[----:B-1----:R-:W-:-:S05]  /*06c0*/  IMAD.U32 R23, RZ, RZ, UR4 ;  /* 0x00000004ff177e24 */ /* 0x002fca000f8e00ff */
[----:B--2---:R-:W-:-:S13]  /*06d0*/  ISETP.GT.AND P1, PT, R8, R23, PT ;  /* 0x000000170800720c */ /* 0x004fda0003f24270 */
[----:B------:R-:W-:Y:S01]  /*06e0*/  @!P1 IMAD.MOV.U32 R21, RZ, RZ, 0x1 ;  /* 0x00000001ff159424 */ /* 0x000fe200078e00ff */
[----:B------:R-:W-:Y:S05]  /*06f0*/  @!P1 BREAK.RELIABLE B3 ;  /* 0x0000000000039942 */ /* 0x000fea0003800100 */
[----:B------:R0:W-:Y:S01]  /*0700*/  @!P1 STG.E desc[UR8][R6.64+0x4], R21 ;  /* 0x0000041506009986 */ /* 0x0001e2000c101908 */
[----:B------:R-:W-:Y:S01]  /*0710*/  @!P1 VIADD R11, R11, 0x1 ;  /* 0x000000010b0b9836 */ /* 0x000fe20000000000 */
[----:B------:R-:W-:Y:S06]  /*0720*/  @!P1 BRA `(.L_x_24) ;  /* 0x0000000000149947 */ /* 0x000fec0003800000 */
.L_x_27:
[----:B------:R-:W-:Y:S05]  /*0730*/  BSYNC.RELIABLE B3 ;  /* 0x0000000000037941 */ /* 0x000fea0003800100 */
.L_x_25:
[----:B------:R-:W-:-:S13]  /*0740*/  ISETP.GT.AND P1, PT, R8, R23, PT ;  /* 0x000000170800720c */ /* 0x000fda0003f24270 */
[----:B-1----:R-:W-:Y:S01]  /*0750*/  @P1 MOV R9, 0x3 ;  /* 0x0000000300091802 */ /* 0x002fe20000000f00 */
[----:B------:R-:W-:-:S04]  /*0760*/  @P1 VIADD R0, R0, 0x1 ;  /* 0x0000000100001836 */ /* 0x000fc80000000000 */
[----:B------:R1:W-:Y:S03]  /*0770*/  @P1 STG.E desc[UR8][R6.64+0x4], R9 ;  /* 0x0000040906001986 */ /* 0x0003e6000c101908 */
.L_x_24:
[----:B------:R-:W-:Y:S05]  /*0780*/  BSYNC.RECONVERGENT B2 ;  /* 0x0000000000027941 */ /* 0x000fea0003800200 */
.L_x_23:
[----:B------:R-:W-:Y:S01]  /*0790*/  VIADD R8, R18, 0x1 ;  /* 0x0000000112087836 */ /* 0x000fe20000000000 */
[----:B------:R-:W-:Y:S04]  /*07a0*/  BSSY.RECONVERGENT B2, `(.L_x_28) ;  /* 0x0000026000027945 */ /* 0x000fe80003800200 */
[----:B------:R-:W-:-:S13]  /*07b0*/  ISETP.GE.AND P1, PT, R8, R15, PT ;  /* 0x0000000f0800720c */ /* 0x000fda0003f26270 */
[----:B------:R-:W-:Y:S05]  /*07c0*/  @P1 BRA `(.L_x_29) ;  /* 0x00000000008c1947 */ /* 0x000fea0003800000 */
[----:B012-4-:R-:W-:-:S05]  /*07d0*/  IMAD.WIDE R8, R19, 0x8, R4 ;  /* 0x0000000813087825 */ /* 0x017fca00078e0204 */
[----:B------:R-:W2:Y:S01]  /*07e0*/  LDG.E R21, desc[UR8][R8.64+0x10] ;  /* 0x0000100808157981 */ /* 0x000ea2000c1e1900 */
[----:B------:R-:W-:Y:S01]  /*07f0*/  BSSY.RELIABLE B3, `(.L_x_30) ;  /* 0x000001c000037945 */ /* 0x000fe20003800100 */
[----:B--2---:R-:W-:-:S13]  /*0800*/  ISETP.GT.AND P1, PT, R21, R16, PT ;  /* 0x000000101500720c */ /* 0x004fda0003f24270 */
[----:B------:R-:W-:Y:S05]  /*0810*/  @P1 BRA `(.L_x_31) ;  /* 0x0000000000441947 */ /* 0x000fea0003800000 */
[----:B------:R-:W2:Y:S01]  /*0820*/  LDG.E R8, desc[UR8][R8.64+0x14] ;  /* 0x0000140808087981 */ /* 0x000ea2000c1e1900 */
[----:B------:R-:W-:-:S05]  /*0830*/  IMAD.U32 R23, RZ, RZ, UR4 ;  /* 0x00000004ff177e24 */ /* 0x000fca000f8e00ff */
[----:B--2---:R-:W-:-:S13]  /*0840*/  ISETP.GT.AND P1, PT, R8, R23, PT ;  /* 0x000000170800720c */ /* 0x004fda0003f24270 */
[----:B------:R0:W-:Y:S01]  /*0850*/  @!P1 STG.E desc[UR8][R6.64+0x8], RZ ;  /* 0x000008ff06009986 */ /* 0x0001e2000c101908 */
[----:B------:R-:W-:Y:S05]  /*0860*/  @!P1 BREAK.RELIABLE B3 ;  /* 0x0000000000039942 */ /* 0x000fea0003800100 */
[----:B------:R-:W-:Y:S01]  /*0870*/  @!P1 IADD3 R12, PT, PT, R12, 0x1, RZ ;  /* 0x000000010c0c9810 */ /* 0x000fe20007ffe0ff */
[----:B------:R-:W-:Y:S06]  /*0880*/  @!P1 BRA `(.L_x_29) ;  /* 0x00000000005c9947 */ /* 0x000fec0003800000 */
[----:B------:R-:W-:-:S13]  /*0890*/  ISETP.GT.AND P1, PT, R8, R23, PT ;  /* 0x000000170800720c */ /* 0x000fda0003f24270 */
[----:B------:R-:W-:Y:S01]  /*08a0*/  @P1 IMAD.MOV.U32 R9, RZ, RZ, 0x2 ;  /* 0x00000002ff091424 */ /* 0x000fe200078e00ff */
[----:B------:R-:W-:Y:S05]  /*08b0*/  @P1 BREAK.RELIABLE B3 ;  /* 0x0000000000031942 */ /* 0x000fea0003800100 */
[----:B------:R1:W-:Y:S01]  /*08c0*/  @P1 STG.E desc[UR8][R6.64+0x8], R9 ;  /* 0x0000080906001986 */ /* 0x0003e2000c101908 */
[----:B------:R-:W-:Y:S01]  /*08d0*/  @P1 VIADD R10, R10, 0x1 ;  /* 0x000000010a0a1836 */ /* 0x000fe20000000000 */
[----:B------:R-:W-:Y:S06]  /*08e0*/  @P1 BRA `(.L_x_29) ;  /* 0x0000000000441947 */ /* 0x000fec0003800000 */
[----:B------:R-:W-:-:S13]  /*08f0*/  ISETP.GT.AND P1, PT, R21, R16, PT ;  /* 0x000000101500720c */ /* 0x000fda0003f24270 */
[----:B------:R-:W-:Y:S05]  /*0900*/  @!P1 BREAK.RELIABLE B3 ;  /* 0x0000000000039942 */ /* 0x000fea0003800100 */
[----:B------:R-:W-:Y:S05]  /*0910*/  @!P1 BRA `(.L_x_29) ;  /* 0x0000000000389947 */ /* 0x000fea0003800000 */
[----:B------:R-:W-:Y:S05]  /*0920*/  BRA `(.L_x_32) ;  /* 0x0000000000207947 */ /* 0x000fea0003800000 */
.L_x_31:
[----:B------:R-:W2:Y:S01]  /*0930*/  LDG.E R8, desc[UR8][R8.64+0x14] ;  /* 0x0000140808087981 */ /* 0x000ea2000c1e1900 */
[----:B------:R-:W-:-:S05]  /*0940*/  IMAD.U32 R23, RZ, RZ, UR4 ;  /* 0x00000004ff177e24 */ /* 0x000fca000f8e00ff */
[----:B--2---:R-:W-:-:S13]  /*0950*/  ISETP.GT.AND P1, PT, R8, R23, PT ;  /* 0x000000170800720c */ /* 0x004fda0003f24270 */
[----:B------:R-:W-:Y:S01]  /*0960*/  @!P1 MOV R21, 0x1 ;  /* 0x0000000100159802 */ /* 0x000fe20000000f00 */
[----:B------:R-:W-:Y:S05]  /*0970*/  @!P1 BREAK.RELIABLE B3 ;  /* 0x0000000000039942 */ /* 0x000fea0003800100 */
[----:B------:R0:W-:Y:S01]  /*0980*/  @!P1 STG.E desc[UR8][R6.64+0x8], R21 ;  /* 0x0000081506009986 */ /* 0x0001e2000c101908 */
[----:B------:R-:W-:Y:S01]  /*0990*/  @!P1 VIADD R11, R11, 0x1 ;  /* 0x000000010b0b9836 */ /* 0x000fe20000000000 */
[----:B------:R-:W-:Y:S06]  /*09a0*/  @!P1 BRA `(.L_x_29) ;  /* 0x0000000000149947 */ /* 0x000fec0003800000 */
.L_x_32:
[----:B------:R-:W-:Y:S05]  /*09b0*/  BSYNC.RELIABLE B3 ;  /* 0x0000000000037941 */ /* 0x000fea0003800100 */
.L_x_30:
[----:B------:R-:W-:-:S13]  /*09c0*/  ISETP.GT.AND P1, PT, R8, R23, PT ;  /* 0x000000170800720c */ /* 0x000fda0003f24270 */
[----:B-1----:R-:W-:Y:S02]  /*09d0*/  @P1 IMAD.MOV.U32 R9, RZ, RZ, 0x3 ;  /* 0x00000003ff091424 */ /* 0x002fe400078e00ff */
[----:B------:R-:W-:-:S03]  /*09e0*/  @P1 VIADD R0, R0, 0x1 ;  /* 0x0000000100001836 */ /* 0x000fc60000000000 */
[----:B------:R1:W-:Y:S04]  /*09f0*/  @P1 STG.E desc[UR8][R6.64+0x8], R9 ;  /* 0x0000080906001986 */ /* 0x0003e8000c101908 */
.L_x_29:
[----:B------:R-:W-:Y:S05]  /*0a00*/  BSYNC.RECONVERGENT B2 ;  /* 0x0000000000027941 */ /* 0x000fea0003800200 */
.L_x_28:
[----:B------:R-:W-:Y:S01]  /*0a10*/  IADD3 R8, PT, PT, R18, 0x2, RZ ;  /* 0x0000000212087810 */ /* 0x000fe20007ffe0ff */
[----:B------:R-:W-:Y:S03]  /*0a20*/  BSSY.RECONVERGENT B2, `(.L_x_33) ;  /* 0x0000026000027945 */ /* 0x000fe60003800200 */
        /* <DEDUP_REMOVED lines=24> */
.L_x_36:
        /* <DEDUP_REMOVED lines=8> */
.L_x_37:
[----:B------:R-:W-:Y:S05]  /*0c30*/  BSYNC.RELIABLE B3 ;  /* 0x0000000000037941 */ /* 0x000fea0003800100 */
.L_x_35:
[----:B------:R-:W-:-:S13]  /*0c40*/  ISETP.GT.AND P1, PT, R8, R21, PT ;  /* 0x000000150800720c */ /* 0x000fda0003f24270 */
[----:B-1----:R-:W-:Y:S01]  /*0c50*/  @P1 MOV R9, 0x3 ;  /* 0x0000000300091802 */ /* 0x002fe20000000f00 */
[----:B------:R-:W-:-:S04]  /*0c60*/  @P1 VIADD R0, R0, 0x1 ;  /* 0x0000000100001836 */ /* 0x000fc80000000000 */
[----:B------:R1:W-:Y:S03]  /*0c70*/  @P1 STG.E desc[UR8][R6.64+0xc], R9 ;  /* 0x00000c0906001986 */ /* 0x0003e6000c101908 */
.L_x_34:
[----:B------:R-:W-:Y:S05]  /*0c80*/  BSYNC.RECONVERGENT B2 ;  /* 0x0000000000027941 */ /* 0x000fea0003800200 */
.L_x_33:
[----:B------:R-:W-:Y:S01]  /*0c90*/  VIADD R18, R18, 0x4 ;  /* 0x0000000412127836 */ /* 0x000fe20000000000 */
[----:B------:R-:W-:Y:S06]  /*0ca0*/  @P0 BRA `(.L_x_38) ;  /* 0xfffffff400700947 */ /* 0x000fec000383ffff */
[----:B------:R-:W-:Y:S05]  /*0cb0*/  BSYNC.RECONVERGENT B0 ;  /* 0x0000000000007941 */ /* 0x000fea0003800200 */
.L_x_17:
[----:B01--4-:R-:W-:-:S07]  /*0cc0*/  VIADD R9, R18, 0xffffffff ;  /* 0xffffffff12097836 */ /* 0x013fce0000000000 */
.L_x_16:
[----:B------:R-:W-:Y:S05]  /*0cd0*/  BSYNC.RECONVERGENT B1 ;  /* 0x0000000000017941 */ /* 0x000fea0003800200 */
.L_x_15:
[----:B------:R-:W-:Y:S05]  /*0ce0*/  WARPSYNC.ALL ;  /* 0x0000000000007948 */ /* 0x000fea0003800000 */
[----:B------:R-:W-:Y:S01]  /*0cf0*/  ISETP.NE.AND P0, PT, R14, RZ, PT ;  /* 0x000000ff0e00720c */ /* 0x000fe20003f05270 */
[----:B------:R-:W0:Y:S01]  /*0d00*/  LDCU UR10, c[0x0][0x3a4] ;  /* 0x00007480ff0a77ac */ /* 0x000e220008000800 */
[----:B------:R-:W-:Y:S01]  /*0d10*/  BSSY.RECONVERGENT B0, `(.L_x_14) ;  /* 0x0000035000007945 */ /* 0x000fe20003800200 */
[----:B------:R-:W1:Y:S10]  /*0d20*/  LDCU UR7, c[0x0][0x398] ;  /* 0x00007300ff0777ac */ /* 0x000e740008000800 */
[----:B------:R-:W-:Y:S05]  /*0d30*/  @!P0 BRA `(.L_x_39) ;  /* 0x0000000000c88947 */ /* 0x000fea0003800000 */
[----:B------:R-:W4:Y:S01]  /*0d40*/  LDC.64 R2, c[0x0][0x380] ;  /* 0x0000e000ff027b82 */ /* 0x000f220000000a00 */
[----:B------:R-:W-:-:S07]  /*0d50*/  IMAD.MOV R8, RZ, RZ, -R14 ;  /* 0x000000ffff087224 */ /* 0x000fce00078e0a0e */
[----:B------:R-:W0:Y:S08]  /*0d60*/  LDC R17, c[0x0][0x3a0] ;  /* 0x0000e800ff117b82 */ /* 0x000e300000000800 */
[----:B--2---:R-:W2:Y:S01]  /*0d70*/  LDC.64 R4, c[0x0][0x388] ;  /* 0x0000e200ff047b82 */ /* 0x004ea20000000a00 */
[----:B----4-:R-:W-:-:S04]  /*0d80*/  IADD3 R2, P0, PT, R2, 0x4, RZ ;  /* 0x0000000402027810 */ /* 0x010fc80007f1e0ff */
[----:B------:R-:W-:-:S09]  /*0d90*/  IADD3.X R3, PT, PT, RZ, R3, RZ, P0, !PT ;  /* 0x00000003ff037210 */ /* 0x000fd200007fe4ff */
.L_x_45:
[----:B-1----:R-:W-:Y:S01]  /*0da0*/  ISETP.GE.AND P1, PT, R9, UR7, PT ;  /* 0x0000000709007c0c */ /* 0x002fe2000bf26270 */
[----:B------:R-:W-:Y:S01]  /*0db0*/  VIADD R8, R8, 0x1 ;  /* 0x0000000108087836 */ /* 0x000fe20000000000 */
[----:B------:R-:W-:Y:S04]  /*0dc0*/  BSSY.RECONVERGENT B1, `(.L_x_40) ;  /* 0x0000027000017945 */ /* 0x000fe80003800200 */
[----:B------:R-:W-:-:S07]  /*0dd0*/  ISETP.NE.AND P0, PT, R8, RZ, PT ;  /* 0x000000ff0800720c */ /* 0x000fce0003f05270 */
[----:B--2-4-:R-:W-:Y:S06]  /*0de0*/  @P1 BRA `(.L_x_41) ;  /* 0x0000000000901947 */ /* 0x014fec0003800000 */
[----:B------:R-:W-:-:S05]  /*0df0*/  IMAD.WIDE R14, R9, 0x8, R2 ;  /* 0x00000008090e7825 */ /* 0x000fca00078e0202 */
[----:B------:R-:W0:Y:S01]  /*0e00*/  LDG.E R16, desc[UR8][R14.64+-0x4] ;  /* 0xfffffc080e107981 */ /* 0x000e22000c1e1900 */
[----:B------:R-:W-:Y:S01]  /*0e10*/  BSSY.RELIABLE B2, `(.L_x_42) ;  /* 0x000001d000027945 */ /* 0x000fe20003800100 */
[----:B--23--:R-:W-:Y:S01]  /*0e20*/  IMAD.WIDE R6, R9, 0x4, R4 ;  /* 0x0000000409067825 */ /* 0x00cfe200078e0204 */
[----:B0-----:R-:W-:-:S13]  /*0e30*/  ISETP.GT.AND P1, PT, R16, R17, PT ;  /* 0x000000111000720c */ /* 0x001fda0003f24270 */
        /* <DEDUP_REMOVED lines=18> */
.L_x_43:
        /* <DEDUP_REMOVED lines=8> */
.L_x_44:
[----:B------:R-:W-:Y:S05]  /*0fe0*/  BSYNC.RELIABLE B2 ;  /* 0x0000000000027941 */ /* 0x000fea0003800100 */
.L_x_42:
[----:B------:R-:W-:-:S13]  /*0ff0*/  ISETP.GT.AND P1, PT, R14, R19, PT ;  /* 0x000000130e00720c */ /* 0x000fda0003f24270 */
[----:B----4-:R-:W-:Y:S02]  /*1000*/  @P1 IMAD.MOV.U32 R15, RZ, RZ, 0x3 ;  /* 0x00000003ff0f1424 */ /* 0x010fe400078e00ff */
[----:B------:R-:W-:-:S03]  /*1010*/  @P1 VIADD R0, R0, 0x1 ;  /* 0x0000000100001836 */ /* 0x000fc60000000000 */
[----:B------:R2:W-:Y:S04]  /*1020*/  @P1 STG.E desc[UR8][R6.64], R15 ;  /* 0x0000000f06001986 */ /* 0x0005e8000c101908 */
.L_x_41:
[----:B0-----:R-:W-:Y:S05]  /*1030*/  BSYNC.RECONVERGENT B1 ;  /* 0x0000000000017941 */ /* 0x001fea0003800200 */
.L_x_40:
[----:B------:R-:W-:Y:S01]  /*1040*/  IADD3 R9, PT, PT, R9, 0x1, RZ ;  /* 0x0000000109097810 */ /* 0x000fe20007ffe0ff */
[----:B------:R-:W-:Y:S06]  /*1050*/  @P0 BRA `(.L_x_45) ;  /* 0xfffffffc00500947 */ /* 0x000fec000383ffff */
.L_x_39:
[----:B01----:R-:W-:Y:S05]  /*1060*/  BSYNC.RECONVERGENT B0 ;  /* 0x0000000000007941 */ /* 0x003fea0003800200 */
.L_x_14:
[----:B0-----:R-:W0:Y:S01]  /*1070*/  S2R R2, SR_LANEID ;  /* 0x0000000000027919 */ /* 0x001e220000000000 */
[----:B------:R-:W1:Y:S08]  /*1080*/  S2UR UR5, SR_CgaCtaId ;  /* 0x00000000000579c3 */ /* 0x000e700000008800 */
[----:B------:R-:W5:Y:S01]  /*1090*/  REDUX.SUM UR11, R12 ;  /* 0x000000000c0b73c4 */ /* 0x000f62000000c000 */
[----:B------:R-:W-:Y:S01]  /*10a0*/  VOTEU.ANY UR4, UPT, PT ;  /* 0x0000000000047886 */ /* 0x000fe200038e0100 */
[----:B------:R-:W-:Y:S01]  /*10b0*/  ISETP.NE.AND P1, PT, R13, RZ, PT ;  /* 0x000000ff0d00720c */ /* 0x000fe20003f25270 */
[----:B------:R-:W-:-:S05]  /*10c0*/  UFLO.U32 UR4, UR4 ;  /* 0x00000004000472bd */ /* 0x000fca00080e0000 */
[----:B------:R-:W2:Y:S08]  /*10d0*/  REDUX.SUM UR12, R11 ;  /* 0x000000000b0c73c4 */ /* 0x000eb0000000c000 */
[----:B------:R-:W3:Y:S08]  /*10e0*/  REDUX.SUM UR13, R10 ;  /* 0x000000000a0d73c4 */ /* 0x000ef0000000c000 */
[----:B------:R-:W4:Y:S01]  /*10f0*/  REDUX.SUM UR14, R0 ;  /* 0x00000000000e73c4 */ /* 0x000f22000000c000 */
[----:B0-----:R-:W-:Y:S01]  /*1100*/  ISETP.EQ.U32.AND P0, PT, R2, UR4, PT ;  /* 0x0000000402007c0c */ /* 0x001fe2000bf02070 */
[----:B------:R-:W-:Y:S01]  /*1110*/  UMOV UR4, 0x400 ;  /* 0x0000040000047882 */ /* 0x000fe20000000000 */
[----:B-----5:R-:W-:Y:S01]  /*1120*/  IMAD.U32 R2, RZ, RZ, UR11 ;  /* 0x0000000bff027e24 */ /* 0x020fe2000f8e00ff */
[----:B-1----:R-:W-:Y:S01]  /*1130*/  ULEA UR6, UR5, UR4, 0x18 ;  /* 0x0000000405067291 */ /* 0x002fe2000f8ec0ff */
[----:B--2---:R-:W-:-:S02]  /*1140*/  IMAD.U32 R3, RZ, RZ, UR12 ;  /* 0x0000000cff037e24 */ /* 0x004fc4000f8e00ff */
[----:B---3--:R-:W-:-:S07]  /*1150*/  IMAD.U32 R4, RZ, RZ, UR13 ;  /* 0x0000000dff047e24 */ /* 0x008fce000f8e00ff */
[----:B------:R0:W-:Y:S04]  /*1160*/  @P0 ATOMS.ADD RZ, [UR6], R2 ;  /* 0x00000002ffff098c */ /* 0x0001e80008000006 */
[----:B------:R0:W-:Y:S01]  /*1170*/  @P0 ATOMS.ADD RZ, [UR6+0x4], R3 ;  /* 0x00000403ffff098c */ /* 0x0001e20008000006 */
[----:B----4-:R-:W-:-:S03]  /*1180*/  MOV R5, UR14 ;  /* 0x0000000e00057c02 */ /* 0x010fc60008000f00 */
[----:B------:R0:W-:Y:S04]  /*1190*/  @P0 ATOMS.ADD RZ, [UR6+0x8], R4 ;  /* 0x00000804ffff098c */ /* 0x0001e80008000006 */
[----:B------:R0:W-:Y:S01]  /*11a0*/  @P0 ATOMS.ADD RZ, [UR6+0xc], R5 ;  /* 0x00000c05ffff098c */ /* 0x0001e20008000006 */
[----:B------:R-:W-:Y:S06]  /*11b0*/  BAR.SYNC.DEFER_BLOCKING 0x0 ;  /* 0x0000000000007b1d */ /* 0x000fec0000010000 */
[----:B------:R-:W-:Y:S05]  /*11c0*/  @P1 EXIT ;  /* 0x000000000000194d */ /* 0x000fea0003800000 */
[----:B------:R-:W1:Y:S01]  /*11d0*/  LDS.128 R8, [UR6] ;  /* 0x00000006ff087984 */ /* 0x000e620008000c00 */
[----:B------:R-:W2:Y:S01]  /*11e0*/  LDCU.64 UR4, c[0x0][0x390] ;  /* 0x00007200ff0477ac */ /* 0x000ea20008000a00 */
[----:B0-----:R-:W1:Y:S01]  /*11f0*/  LDC.64 R2, c[0x0][0x390] ;  /* 0x0000e400ff027b82 */ /* 0x001e620000000a00 */
[----:B--2---:R-:W-:-:S04]  /*1200*/  UIADD3 UR4, UP0, UPT, UR4, 0x4, URZ ;  /* 0x0000000404047890 */ /* 0x004fc8000ff1e0ff */
[----:B------:R-:W-:Y:S02]  /*1210*/  UIADD3.X UR5, UPT, UPT, URZ, UR5, URZ, UP0, !UPT ;  /* 0x00000005ff057290 */ /* 0x000fe400087fe4ff */
[----:B------:R-:W-:-:S04]  /*1220*/  IMAD.U32 R4, RZ, RZ, UR4 ;  /* 0x00000004ff047e24 */ /* 0x000fc8000f8e00ff */
[----:B------:R-:W-:Y:S01]  /*1230*/  IMAD.U32 R5, RZ, RZ, UR5 ;  /* 0x00000005ff057e24 */ /* 0x000fe2000f8e00ff */
[----:B-1----:R-:W-:Y:S04]  /*1240*/  REDG.E.ADD.STRONG.GPU desc[UR8][R2.64], R8 ;  /* 0x000000080200798e */ /* 0x002fe8000c12e108 */
[----:B------:R-:W-:Y:S04]  /*1250*/  REDG.E.ADD.STRONG.GPU desc[UR8][R4.64], R9 ;  /* 0x000000090400798e */ /* 0x000fe8000c12e108 */
[----:B------:R-:W-:Y:S04]  /*1260*/  REDG.E.ADD.STRONG.GPU desc[UR8][R4.64+0x4], R10 ;  /* 0x0000040a0400798e */ /* 0x000fe8000c12e108 */
[----:B------:R-:W-:Y:S01]  /*1270*/  REDG.E.ADD.STRONG.GPU desc[UR8][R4.64+0x8], R11 ;  /* 0x0000080b0400798e */ /* 0x000fe2000c12e108 */
[----:B------:R-:W-:Y:S05]  /*1280*/  EXIT ;  /* 0x000000000000794d */ /* 0x000fea0003800000 */
.L_x_46:
        /* <DEDUP_REMOVED lines=15> */
.L_x_48:


//--------------------- .nv.shared._Z15organize_pointsP5PointPiS0_S0_S0_S0_ii --------------------------
	.section	.nv.shared._Z15organize_pointsP5PointPiS0_S0_S0_S0_ii,"aw",@nobits
	.sectionflags	@""
	.align	16
	.zero		1024


//--------------------- .nv.shared.reserved.0     --------------------------
	.section	.nv.shared.reserved.0,"aw",@nobits
	.weak		__nv_reservedSMEM_offset_0_alias
	.size		__nv_reservedSMEM_offset_0_alias, 0, 64
	.other		__nv_reservedSMEM_offset_0_alias,@"STO_CUDA_RESERVED_SHARED STV_DEFAULT"
__nv_reservedSMEM_offset_0_alias:
	.zero		0
	.zero		64


//--------------------- .nv.shared._Z17categorize_pointsP5PointPiS1_iiii --------------------------
	.section	.nv.shared._Z17categorize_pointsP5PointPiS1_iiii,"aw",@nobits
	.sectionflags	@""
	.align	16
	.zero		1024


//--------------------- .nv.constant0._Z15organize_pointsP5PointPiS0_S0_S0_S0_ii --------------------------
	.section	.nv.constant0._Z15organize_pointsP5PointPiS0_S0_S0_S0_ii,"a",@progbits
	.sectionflags	@""
	.align	4
.nv.constant0._Z15organize_pointsP5PointPiS0_S0_S0_S0_ii:
	.zero		952


//--------------------- .nv.constant0._Z17categorize_pointsP5PointPiS1_iiii --------------------------
	.section	.nv.constant0._Z17categorize_pointsP5PointPiS1_iiii,"a",@progbits
	.sectionflags	@""
	.align	4
.nv.constant0._Z17categorize_pointsP5PointPiS1_iiii:
	.zero		936


//--------------------- SYMBOLS --------------------------

	.type		.nv.reservedSmem.offset0,@object
	.size		.nv.reservedSmem.offset0,0x4
	.type		.nv.reservedSmem.cap,@object
	.size		.nv.reservedSmem.cap,0x4
